//
// Generated by NVIDIA NVVM Compiler
//
// Compiler Build ID: CL-36424714
// Cuda compilation tools, release 13.0, V13.0.88
// Based on NVVM 20.0.0
//

.version 9.0
.target sm_100
.address_size 64

	// .globl	_Z4expfPff

.visible .entry _Z4expfPff(
	.param .u64 .ptr .align 1 _Z4expfPff_param_0,
	.param .f32 _Z4expfPff_param_1
)
{
	.reg .b32 	%r<3>;
	.reg .b32 	%f<14>;
	.reg .b64 	%rd<3>;

	ld.param.u64 	%rd1, [_Z4expfPff_param_0];
	ld.param.f32 	%f1, [_Z4expfPff_param_1];
	cvta.to.global.u64 	%rd2, %rd1;
	fma.rn.f32 	%f2, %f1, 0f3BBB989D, 0f3F000000;
	cvt.sat.f32.f32 	%f3, %f2;
	mov.f32 	%f4, 0f4B400001;
	mov.f32 	%f5, 0f437C0000;
	fma.rm.f32 	%f6, %f3, %f5, %f4;
	add.f32 	%f7, %f6, 0fCB40007F;
	neg.f32 	%f8, %f7;
	fma.rn.f32 	%f9, %f1, 0f3FB8AA3B, %f8;
	fma.rn.f32 	%f10, %f1, 0f32A57060, %f9;
	mov.b32 	%r1, %f6;
	shl.b32 	%r2, %r1, 23;
	mov.b32 	%f11, %r2;
	ex2.approx.ftz.f32 	%f12, %f10;
	mul.f32 	%f13, %f12, %f11;
	st.global.f32 	[%rd2], %f13;
	ret;

}
	// .globl	_Z8_norm3dfPffff
.visible .entry _Z8_norm3dfPffff(
	.param .u64 .ptr .align 1 _Z8_norm3dfPffff_param_0,
	.param .f32 _Z8_norm3dfPffff_param_1,
	.param .f32 _Z8_norm3dfPffff_param_2,
	.param .f32 _Z8_norm3dfPffff_param_3
)
{
	.reg .pred 	%p<3>;
	.reg .b32 	%r<5>;
	.reg .b32 	%f<25>;
	.reg .b64 	%rd<3>;

	ld.param.u64 	%rd1, [_Z8_norm3dfPffff_param_0];
	ld.param.f32 	%f1, [_Z8_norm3dfPffff_param_1];
	ld.param.f32 	%f2, [_Z8_norm3dfPffff_param_2];
	ld.param.f32 	%f3, [_Z8_norm3dfPffff_param_3];
	cvta.to.global.u64 	%rd2, %rd1;
	abs.f32 	%f4, %f1;
	abs.f32 	%f5, %f2;
	abs.f32 	%f6, %f3;
	add.f32 	%f7, %f4, %f5;
	add.f32 	%f8, %f7, %f6;
	min.f32 	%f9, %f4, %f5;
	max.f32 	%f10, %f4, %f5;
	min.f32 	%f11, %f10, %f6;
	max.f32 	%f12, %f10, %f6;
	mov.b32 	%r1, %f12;
	and.b32  	%r2, %r1, -33554432;
	xor.b32  	%r3, %r2, 2122317824;
	mov.b32 	%f13, %r3;
	mul.f32 	%f14, %f11, %f13;
	mul.f32 	%f15, %f9, %f13;
	mul.f32 	%f16, %f12, %f13;
	mul.f32 	%f17, %f14, %f14;
	fma.rn.f32 	%f18, %f15, %f15, %f17;
	fma.rn.f32 	%f19, %f16, %f16, %f18;
	sqrt.rn.f32 	%f20, %f19;
	or.b32  	%r4, %r2, 8388608;
	mov.b32 	%f21, %r4;
	mul.f32 	%f22, %f20, %f21;
	setp.gt.f32 	%p1, %f8, %f12;
	selp.f32 	%f23, %f22, %f8, %p1;
	setp.eq.f32 	%p2, %f12, 0f7F800000;
	selp.f32 	%f24, 0f7F800000, %f23, %p2;
	st.global.f32 	[%rd2], %f24;
	ret;

}
	// .globl	_Z7_norm4dPfffff
.visible .entry _Z7_norm4dPfffff(
	.param .u64 .ptr .align 1 _Z7_norm4dPfffff_param_0,
	.param .f32 _Z7_norm4dPfffff_param_1,
	.param .f32 _Z7_norm4dPfffff_param_2,
	.param .f32 _Z7_norm4dPfffff_param_3,
	.param .f32 _Z7_norm4dPfffff_param_4
)
{
	.reg .pred 	%p<3>;
	.reg .b32 	%r<5>;
	.reg .b32 	%f<32>;
	.reg .b64 	%rd<3>;

	ld.param.u64 	%rd1, [_Z7_norm4dPfffff_param_0];
	ld.param.f32 	%f1, [_Z7_norm4dPfffff_param_1];
	ld.param.f32 	%f2, [_Z7_norm4dPfffff_param_2];
	ld.param.f32 	%f3, [_Z7_norm4dPfffff_param_3];
	ld.param.f32 	%f4, [_Z7_norm4dPfffff_param_4];
	cvta.to.global.u64 	%rd2, %rd1;
	abs.f32 	%f5, %f1;
	abs.f32 	%f6, %f2;
	abs.f32 	%f7, %f3;
	abs.f32 	%f8, %f4;
	add.f32 	%f9, %f5, %f6;
	add.f32 	%f10, %f9, %f8;
	add.f32 	%f11, %f7, %f10;
	min.f32 	%f12, %f5, %f6;
	max.f32 	%f13, %f5, %f6;
	min.f32 	%f14, %f13, %f7;
	max.f32 	%f15, %f13, %f7;
	min.f32 	%f16, %f15, %f8;
	max.f32 	%f17, %f15, %f8;
	mov.b32 	%r1, %f17;
	and.b32  	%r2, %r1, -33554432;
	xor.b32  	%r3, %r2, 2122317824;
	mov.b32 	%f18, %r3;
	mul.f32 	%f19, %f16, %f18;
	mul.f32 	%f20, %f14, %f18;
	mul.f32 	%f21, %f12, %f18;
	mul.f32 	%f22, %f17, %f18;
	mul.f32 	%f23, %f19, %f19;
	fma.rn.f32 	%f24, %f20, %f20, %f23;
	fma.rn.f32 	%f25, %f21, %f21, %f24;
	fma.rn.f32 	%f26, %f22, %f22, %f25;
	sqrt.rn.f32 	%f27, %f26;
	or.b32  	%r4, %r2, 8388608;
	mov.b32 	%f28, %r4;
	mul.f32 	%f29, %f27, %f28;
	setp.gt.f32 	%p1, %f11, %f17;
	selp.f32 	%f30, %f29, %f11, %p1;
	setp.eq.f32 	%p2, %f17, 0f7F800000;
	selp.f32 	%f31, 0f7F800000, %f30, %p2;
	st.global.f32 	[%rd2], %f31;
	ret;

}
	// .globl	_Z9_normcdffPff
.visible .entry _Z9_normcdffPff(
	.param .u64 .ptr .align 1 _Z9_normcdffPff_param_0,
	.param .f32 _Z9_normcdffPff_param_1
)
{
	.reg .pred 	%p<6>;
	.reg .b32 	%r<3>;
	.reg .b32 	%f<71>;
	.reg .b64 	%rd<3>;

	ld.param.u64 	%rd1, [_Z9_normcdffPff_param_0];
	ld.param.f32 	%f7, [_Z9_normcdffPff_param_1];
	abs.f32 	%f8, %f7;
	setp.gt.f32 	%p1, %f8, 0f41680000;
	mov.f32 	%f9, 0f41680000;
	copysign.f32 	%f10, %f7, %f9;
	selp.f32 	%f11, %f10, %f7, %p1;
	mov.f32 	%f12, 0fBF3504F3;
	mul.rn.f32 	%f1, %f11, %f12;
	neg.f32 	%f13, %f1;
	fma.rn.f32 	%f14, %f11, 0fBF3504F3, %f13;
	fma.rn.f32 	%f2, %f11, 0fB24FE77A, %f14;
	add.rn.f32 	%f3, %f1, %f2;
	abs.f32 	%f15, %f3;
	add.f32 	%f16, %f15, 0fC0800000;
	add.f32 	%f17, %f15, 0f40800000;
	rcp.approx.ftz.f32 	%f18, %f17;
	mul.rn.f32 	%f19, %f16, %f18;
	add.f32 	%f20, %f19, 0f3F800000;
	fma.rn.f32 	%f21, %f20, 0fC0800000, %f15;
	neg.f32 	%f22, %f19;
	fma.rn.f32 	%f23, %f22, %f15, %f21;
	fma.rn.f32 	%f24, %f18, %f23, %f19;
	fma.rn.f32 	%f25, %f24, 0f3A69A091, 0f3BE6E05B;
	fma.rn.f32 	%f26, %f25, %f24, 0fBC81FB4B;
	fma.rn.f32 	%f27, %f26, %f24, 0f3D15373B;
	fma.rn.f32 	%f28, %f27, %f24, 0fBD887C5A;
	fma.rn.f32 	%f29, %f28, %f24, 0f3DC021D5;
	fma.rn.f32 	%f30, %f29, %f24, 0fBDCED424;
	fma.rn.f32 	%f31, %f30, %f24, 0f3D8B74DE;
	fma.rn.f32 	%f32, %f31, %f24, 0f3C7BF170;
	fma.rn.f32 	%f33, %f32, %f24, 0fBE0EF8D4;
	fma.rn.f32 	%f34, %f33, %f24, 0f3F9DD2C9;
	fma.rn.f32 	%f35, %f15, 0f40000000, 0f3F800000;
	rcp.approx.ftz.f32 	%f36, %f35;
	mul.rn.f32 	%f37, %f34, %f36;
	mul.f32 	%f38, %f37, 0fC0000000;
	fma.rn.f32 	%f39, %f15, %f38, %f34;
	sub.f32 	%f40, %f39, %f37;
	fma.rn.f32 	%f41, %f40, %f36, %f37;
	neg.f32 	%f42, %f15;
	mul.f32 	%f43, %f15, %f42;
	mov.f32 	%f44, 0f3FB8AA3B;
	mul.rn.f32 	%f45, %f43, %f44;
	cvt.rzi.f32.f32 	%f46, %f45;
	abs.f32 	%f47, %f46;
	setp.gt.f32 	%p2, %f47, 0f42FC0000;
	mov.f32 	%f48, 0f42FC0000;
	copysign.f32 	%f49, %f46, %f48;
	selp.f32 	%f50, %f49, %f46, %p2;
	fma.rn.f32 	%f51, %f50, 0fBF317218, %f43;
	fma.rn.f32 	%f52, %f50, 0f3102E308, %f51;
	mul.f32 	%f53, %f52, 0f3FB8AA3B;
	add.f32 	%f54, %f50, 0f4B40007F;
	mov.b32 	%r1, %f54;
	shl.b32 	%r2, %r1, 23;
	mov.b32 	%f55, %r2;
	ex2.approx.ftz.f32 	%f56, %f53;
	mul.f32 	%f57, %f56, %f55;
	neg.f32 	%f58, %f43;
	fma.rn.f32 	%f59, %f42, %f15, %f58;
	fma.rn.f32 	%f60, %f57, %f59, %f57;
	mul.f32 	%f61, %f41, %f60;
	setp.gt.f32 	%p3, %f15, 0f4120E148;
	selp.f32 	%f62, 0f00000000, %f61, %p3;
	setp.lt.f32 	%p4, %f3, 0f00000000;
	mov.f32 	%f63, 0f40000000;
	sub.f32 	%f64, %f63, %f62;
	selp.f32 	%f70, %f64, %f62, %p4;
	setp.geu.f32 	%p5, %f11, 0fBF800000;
	@%p5 bra 	$L__BB3_2;
	sub.f32 	%f65, %f1, %f3;
	add.rn.f32 	%f66, %f65, %f2;
	mul.f32 	%f67, %f3, 0fC0000000;
	mul.f32 	%f68, %f67, %f70;
	fma.rn.f32 	%f70, %f68, %f66, %f70;
$L__BB3_2:
	cvta.to.global.u64 	%rd2, %rd1;
	mul.f32 	%f69, %f70, 0f3F000000;
	st.global.f32 	[%rd2], %f69;
	ret;

}
	// .globl	_Z11setVecValuePff
.visible .entry _Z11setVecValuePff(
	.param .u64 .ptr .align 1 _Z11setVecValuePff_param_0,
	.param .f32 _Z11setVecValuePff_param_1
)
{
	.reg .b32 	%f<2>;
	.reg .b64 	%rd<3>;

	ld.param.u64 	%rd1, [_Z11setVecValuePff_param_0];
	ld.param.f32 	%f1, [_Z11setVecValuePff_param_1];
	cvta.to.global.u64 	%rd2, %rd1;
	st.global.f32 	[%rd2], %f1;
	ret;

}
	// .globl	_Z6_normfPfiPKf
.visible .entry _Z6_normfPfiPKf(
	.param .u64 .ptr .align 1 _Z6_normfPfiPKf_param_0,
	.param .u32 _Z6_normfPfiPKf_param_1,
	.param .u64 .ptr .align 1 _Z6_normfPfiPKf_param_2
)
{
	.reg .pred 	%p<67>;
	.reg .b32 	%r<99>;
	.reg .b32 	%f<226>;
	.reg .b64 	%rd<28>;

	ld.param.u64 	%rd11, [_Z6_normfPfiPKf_param_0];
	ld.param.u32 	%r37, [_Z6_normfPfiPKf_param_1];
	ld.param.u64 	%rd12, [_Z6_normfPfiPKf_param_2];
	cvta.to.global.u64 	%rd1, %rd12;
	ld.global.f32 	%f29, [%rd1];
	abs.f32 	%f217, %f29;
	setp.lt.s32 	%p1, %r37, 2;
	@%p1 bra 	$L__BB5_14;
	add.s32 	%r1, %r37, -1;
	add.s32 	%r39, %r37, -2;
	and.b32  	%r2, %r1, 15;
	setp.lt.u32 	%p2, %r39, 15;
	mov.b32 	%r88, 1;
	@%p2 bra 	$L__BB5_5;
	and.b32  	%r41, %r1, -16;
	neg.s32 	%r86, %r41;
	add.s64 	%rd25, %rd1, 32;
	mov.b32 	%r85, 0;
$L__BB5_3:
	.pragma "nounroll";
	ld.global.f32 	%f31, [%rd25+-28];
	abs.f32 	%f32, %f31;
	max.f32 	%f33, %f32, %f217;
	ld.global.f32 	%f34, [%rd25+-24];
	abs.f32 	%f35, %f34;
	max.f32 	%f36, %f35, %f33;
	ld.global.f32 	%f37, [%rd25+-20];
	abs.f32 	%f38, %f37;
	max.f32 	%f39, %f38, %f36;
	ld.global.f32 	%f40, [%rd25+-16];
	abs.f32 	%f41, %f40;
	max.f32 	%f42, %f41, %f39;
	ld.global.f32 	%f43, [%rd25+-12];
	abs.f32 	%f44, %f43;
	max.f32 	%f45, %f44, %f42;
	ld.global.f32 	%f46, [%rd25+-8];
	abs.f32 	%f47, %f46;
	max.f32 	%f48, %f47, %f45;
	ld.global.f32 	%f49, [%rd25+-4];
	abs.f32 	%f50, %f49;
	max.f32 	%f51, %f50, %f48;
	ld.global.f32 	%f52, [%rd25];
	abs.f32 	%f53, %f52;
	max.f32 	%f54, %f53, %f51;
	ld.global.f32 	%f55, [%rd25+4];
	abs.f32 	%f56, %f55;
	max.f32 	%f57, %f56, %f54;
	ld.global.f32 	%f58, [%rd25+8];
	abs.f32 	%f59, %f58;
	max.f32 	%f60, %f59, %f57;
	ld.global.f32 	%f61, [%rd25+12];
	abs.f32 	%f62, %f61;
	max.f32 	%f63, %f62, %f60;
	ld.global.f32 	%f64, [%rd25+16];
	abs.f32 	%f65, %f64;
	max.f32 	%f66, %f65, %f63;
	ld.global.f32 	%f67, [%rd25+20];
	abs.f32 	%f68, %f67;
	max.f32 	%f69, %f68, %f66;
	ld.global.f32 	%f70, [%rd25+24];
	abs.f32 	%f71, %f70;
	max.f32 	%f72, %f71, %f69;
	ld.global.f32 	%f73, [%rd25+28];
	abs.f32 	%f74, %f73;
	max.f32 	%f75, %f74, %f72;
	ld.global.f32 	%f76, [%rd25+32];
	abs.f32 	%f77, %f76;
	max.f32 	%f217, %f77, %f75;
	add.s32 	%r86, %r86, 16;
	add.s32 	%r85, %r85, 16;
	add.s64 	%rd25, %rd25, 64;
	setp.ne.s32 	%p3, %r86, 0;
	@%p3 bra 	$L__BB5_3;
	add.s32 	%r88, %r85, 1;
$L__BB5_5:
	setp.eq.s32 	%p4, %r2, 0;
	@%p4 bra 	$L__BB5_14;
	and.b32  	%r10, %r1, 7;
	setp.lt.u32 	%p5, %r2, 8;
	@%p5 bra 	$L__BB5_8;
	mul.wide.u32 	%rd13, %r88, 4;
	add.s64 	%rd14, %rd1, %rd13;
	ld.global.f32 	%f79, [%rd14];
	abs.f32 	%f80, %f79;
	max.f32 	%f81, %f80, %f217;
	ld.global.f32 	%f82, [%rd14+4];
	abs.f32 	%f83, %f82;
	max.f32 	%f84, %f83, %f81;
	ld.global.f32 	%f85, [%rd14+8];
	abs.f32 	%f86, %f85;
	max.f32 	%f87, %f86, %f84;
	ld.global.f32 	%f88, [%rd14+12];
	abs.f32 	%f89, %f88;
	max.f32 	%f90, %f89, %f87;
	ld.global.f32 	%f91, [%rd14+16];
	abs.f32 	%f92, %f91;
	max.f32 	%f93, %f92, %f90;
	ld.global.f32 	%f94, [%rd14+20];
	abs.f32 	%f95, %f94;
	max.f32 	%f96, %f95, %f93;
	ld.global.f32 	%f97, [%rd14+24];
	abs.f32 	%f98, %f97;
	max.f32 	%f99, %f98, %f96;
	ld.global.f32 	%f100, [%rd14+28];
	abs.f32 	%f101, %f100;
	max.f32 	%f217, %f101, %f99;
	add.s32 	%r88, %r88, 8;
$L__BB5_8:
	setp.eq.s32 	%p6, %r10, 0;
	@%p6 bra 	$L__BB5_14;
	and.b32  	%r13, %r1, 3;
	setp.lt.u32 	%p7, %r10, 4;
	@%p7 bra 	$L__BB5_11;
	mul.wide.u32 	%rd15, %r88, 4;
	add.s64 	%rd16, %rd1, %rd15;
	ld.global.f32 	%f103, [%rd16];
	abs.f32 	%f104, %f103;
	max.f32 	%f105, %f104, %f217;
	ld.global.f32 	%f106, [%rd16+4];
	abs.f32 	%f107, %f106;
	max.f32 	%f108, %f107, %f105;
	ld.global.f32 	%f109, [%rd16+8];
	abs.f32 	%f110, %f109;
	max.f32 	%f111, %f110, %f108;
	ld.global.f32 	%f112, [%rd16+12];
	abs.f32 	%f113, %f112;
	max.f32 	%f217, %f113, %f111;
	add.s32 	%r88, %r88, 4;
$L__BB5_11:
	setp.eq.s32 	%p8, %r13, 0;
	@%p8 bra 	$L__BB5_14;
	mul.wide.u32 	%rd17, %r88, 4;
	add.s64 	%rd26, %rd1, %rd17;
	neg.s32 	%r90, %r13;
$L__BB5_13:
	.pragma "nounroll";
	ld.global.f32 	%f114, [%rd26];
	abs.f32 	%f115, %f114;
	max.f32 	%f217, %f115, %f217;
	add.s64 	%rd26, %rd26, 4;
	add.s32 	%r90, %r90, 1;
	setp.ne.s32 	%p9, %r90, 0;
	@%p9 bra 	$L__BB5_13;
$L__BB5_14:
	mov.b32 	%r42, %f217;
	and.b32  	%r19, %r42, -33554432;
	xor.b32  	%r43, %r19, 2122317824;
	mov.b32 	%f15, %r43;
	mul.f32 	%f16, %f217, %f15;
	setp.lt.s32 	%p10, %r37, 1;
	mov.f32 	%f225, 0f00000000;
	@%p10 bra 	$L__BB5_26;
	and.b32  	%r20, %r37, 7;
	setp.lt.u32 	%p11, %r37, 8;
	mov.f32 	%f225, 0f00000000;
	mov.b32 	%r93, 0;
	mov.u32 	%r96, %r93;
	@%p11 bra 	$L__BB5_18;
	and.b32  	%r96, %r37, 2147483640;
	add.s64 	%rd27, %rd1, 16;
	mov.f32 	%f225, 0f00000000;
	mov.b32 	%r93, 0;
	mov.u32 	%r92, %r93;
$L__BB5_17:
	.pragma "nounroll";
	ld.global.f32 	%f120, [%rd27+-16];
	abs.f32 	%f121, %f120;
	mul.f32 	%f122, %f121, %f15;
	setp.neu.f32 	%p12, %f122, %f16;
	setp.ne.s32 	%p13, %r92, %r93;
	or.pred  	%p14, %p12, %p13;
	fma.rn.f32 	%f124, %f122, %f122, %f225;
	selp.f32 	%f125, %f124, %f225, %p14;
	selp.u32 	%r46, 1, 0, %p14;
	add.s32 	%r47, %r93, %r46;
	ld.global.f32 	%f126, [%rd27+-12];
	abs.f32 	%f127, %f126;
	mul.f32 	%f128, %f127, %f15;
	setp.neu.f32 	%p15, %f128, %f16;
	add.s32 	%r48, %r92, 1;
	setp.ne.s32 	%p16, %r48, %r47;
	or.pred  	%p17, %p15, %p16;
	fma.rn.f32 	%f129, %f128, %f128, %f125;
	selp.f32 	%f130, %f129, %f125, %p17;
	selp.u32 	%r49, 1, 0, %p17;
	add.s32 	%r50, %r47, %r49;
	ld.global.f32 	%f131, [%rd27+-8];
	abs.f32 	%f132, %f131;
	mul.f32 	%f133, %f132, %f15;
	setp.neu.f32 	%p19, %f133, %f16;
	add.s32 	%r51, %r92, 2;
	setp.ne.s32 	%p20, %r51, %r50;
	or.pred  	%p21, %p19, %p20;
	fma.rn.f32 	%f135, %f133, %f133, %f130;
	selp.f32 	%f136, %f135, %f130, %p21;
	selp.u32 	%r52, 1, 0, %p21;
	add.s32 	%r53, %r50, %r52;
	ld.global.f32 	%f137, [%rd27+-4];
	abs.f32 	%f138, %f137;
	mul.f32 	%f139, %f138, %f15;
	setp.neu.f32 	%p22, %f139, %f16;
	add.s32 	%r54, %r92, 3;
	setp.ne.s32 	%p23, %r54, %r53;
	or.pred  	%p24, %p22, %p23;
	fma.rn.f32 	%f141, %f139, %f139, %f136;
	selp.f32 	%f142, %f141, %f136, %p24;
	selp.u32 	%r55, 1, 0, %p24;
	add.s32 	%r56, %r53, %r55;
	ld.global.f32 	%f143, [%rd27];
	abs.f32 	%f144, %f143;
	mul.f32 	%f145, %f144, %f15;
	setp.neu.f32 	%p25, %f145, %f16;
	add.s32 	%r57, %r92, 4;
	setp.ne.s32 	%p26, %r57, %r56;
	or.pred  	%p27, %p25, %p26;
	fma.rn.f32 	%f147, %f145, %f145, %f142;
	selp.f32 	%f148, %f147, %f142, %p27;
	selp.u32 	%r58, 1, 0, %p27;
	add.s32 	%r59, %r56, %r58;
	ld.global.f32 	%f149, [%rd27+4];
	abs.f32 	%f150, %f149;
	mul.f32 	%f151, %f150, %f15;
	setp.neu.f32 	%p28, %f151, %f16;
	add.s32 	%r60, %r92, 5;
	setp.ne.s32 	%p29, %r60, %r59;
	or.pred  	%p30, %p28, %p29;
	fma.rn.f32 	%f153, %f151, %f151, %f148;
	selp.f32 	%f154, %f153, %f148, %p30;
	selp.u32 	%r61, 1, 0, %p30;
	add.s32 	%r62, %r59, %r61;
	ld.global.f32 	%f155, [%rd27+8];
	abs.f32 	%f156, %f155;
	mul.f32 	%f157, %f156, %f15;
	setp.neu.f32 	%p31, %f157, %f16;
	add.s32 	%r63, %r92, 6;
	setp.ne.s32 	%p32, %r63, %r62;
	or.pred  	%p33, %p31, %p32;
	fma.rn.f32 	%f159, %f157, %f157, %f154;
	selp.f32 	%f160, %f159, %f154, %p33;
	selp.u32 	%r64, 1, 0, %p33;
	add.s32 	%r65, %r62, %r64;
	ld.global.f32 	%f161, [%rd27+12];
	abs.f32 	%f162, %f161;
	mul.f32 	%f163, %f162, %f15;
	setp.neu.f32 	%p34, %f163, %f16;
	add.s32 	%r66, %r92, 7;
	setp.ne.s32 	%p35, %r66, %r65;
	or.pred  	%p36, %p34, %p35;
	fma.rn.f32 	%f164, %f163, %f163, %f160;
	selp.f32 	%f225, %f164, %f160, %p36;
	selp.u32 	%r67, 1, 0, %p36;
	add.s32 	%r93, %r65, %r67;
	add.s64 	%rd27, %rd27, 32;
	add.s32 	%r92, %r92, 8;
	setp.ne.s32 	%p37, %r92, %r96;
	@%p37 bra 	$L__BB5_17;
$L__BB5_18:
	setp.eq.s32 	%p38, %r20, 0;
	@%p38 bra 	$L__BB5_26;
	and.b32  	%r28, %r37, 3;
	setp.lt.u32 	%p39, %r20, 4;
	@%p39 bra 	$L__BB5_21;
	mul.wide.u32 	%rd18, %r96, 4;
	add.s64 	%rd19, %rd1, %rd18;
	ld.global.f32 	%f166, [%rd19];
	abs.f32 	%f167, %f166;
	mul.f32 	%f168, %f167, %f15;
	setp.neu.f32 	%p40, %f168, %f16;
	setp.ne.s32 	%p41, %r96, %r93;
	or.pred  	%p42, %p40, %p41;
	fma.rn.f32 	%f170, %f168, %f168, %f225;
	selp.f32 	%f171, %f170, %f225, %p42;
	selp.u32 	%r69, 1, 0, %p42;
	add.s32 	%r70, %r93, %r69;
	add.s32 	%r71, %r96, 1;
	ld.global.f32 	%f172, [%rd19+4];
	abs.f32 	%f173, %f172;
	mul.f32 	%f174, %f173, %f15;
	setp.neu.f32 	%p43, %f174, %f16;
	setp.ne.s32 	%p44, %r71, %r70;
	or.pred  	%p45, %p43, %p44;
	fma.rn.f32 	%f175, %f174, %f174, %f171;
	selp.f32 	%f176, %f175, %f171, %p45;
	selp.u32 	%r72, 1, 0, %p45;
	add.s32 	%r73, %r70, %r72;
	add.s32 	%r74, %r96, 2;
	ld.global.f32 	%f177, [%rd19+8];
	abs.f32 	%f178, %f177;
	mul.f32 	%f179, %f178, %f15;
	setp.neu.f32 	%p47, %f179, %f16;
	setp.ne.s32 	%p48, %r74, %r73;
	or.pred  	%p49, %p47, %p48;
	fma.rn.f32 	%f181, %f179, %f179, %f176;
	selp.f32 	%f182, %f181, %f176, %p49;
	selp.u32 	%r75, 1, 0, %p49;
	add.s32 	%r76, %r73, %r75;
	add.s32 	%r77, %r96, 3;
	ld.global.f32 	%f183, [%rd19+12];
	abs.f32 	%f184, %f183;
	mul.f32 	%f185, %f184, %f15;
	setp.neu.f32 	%p50, %f185, %f16;
	setp.ne.s32 	%p51, %r77, %r76;
	or.pred  	%p52, %p50, %p51;
	fma.rn.f32 	%f186, %f185, %f185, %f182;
	selp.f32 	%f225, %f186, %f182, %p52;
	selp.u32 	%r78, 1, 0, %p52;
	add.s32 	%r93, %r76, %r78;
	add.s32 	%r96, %r96, 4;
$L__BB5_21:
	setp.eq.s32 	%p53, %r28, 0;
	@%p53 bra 	$L__BB5_26;
	setp.eq.s32 	%p54, %r28, 1;
	@%p54 bra 	$L__BB5_24;
	mul.wide.u32 	%rd20, %r96, 4;
	add.s64 	%rd21, %rd1, %rd20;
	ld.global.f32 	%f188, [%rd21];
	abs.f32 	%f189, %f188;
	mul.f32 	%f190, %f189, %f15;
	setp.neu.f32 	%p55, %f190, %f16;
	setp.ne.s32 	%p56, %r96, %r93;
	or.pred  	%p57, %p55, %p56;
	fma.rn.f32 	%f192, %f190, %f190, %f225;
	selp.f32 	%f193, %f192, %f225, %p57;
	selp.u32 	%r79, 1, 0, %p57;
	add.s32 	%r80, %r93, %r79;
	add.s32 	%r81, %r96, 1;
	ld.global.f32 	%f194, [%rd21+4];
	abs.f32 	%f195, %f194;
	mul.f32 	%f196, %f195, %f15;
	setp.neu.f32 	%p58, %f196, %f16;
	setp.ne.s32 	%p59, %r81, %r80;
	or.pred  	%p60, %p58, %p59;
	fma.rn.f32 	%f197, %f196, %f196, %f193;
	selp.f32 	%f225, %f197, %f193, %p60;
	selp.u32 	%r82, 1, 0, %p60;
	add.s32 	%r93, %r80, %r82;
	add.s32 	%r96, %r96, 2;
$L__BB5_24:
	and.b32  	%r83, %r37, 1;
	setp.eq.b32 	%p61, %r83, 1;
	not.pred 	%p62, %p61;
	@%p62 bra 	$L__BB5_26;
	mul.wide.u32 	%rd22, %r96, 4;
	add.s64 	%rd23, %rd1, %rd22;
	ld.global.f32 	%f198, [%rd23];
	abs.f32 	%f199, %f198;
	mul.f32 	%f200, %f199, %f15;
	setp.neu.f32 	%p63, %f200, %f16;
	setp.ne.s32 	%p64, %r96, %r93;
	fma.rn.f32 	%f201, %f200, %f200, %f225;
	selp.f32 	%f202, %f201, %f225, %p64;
	selp.f32 	%f225, %f201, %f202, %p63;
$L__BB5_26:
	cvta.to.global.u64 	%rd24, %rd11;
	fma.rn.f32 	%f203, %f16, %f16, %f225;
	sqrt.rn.f32 	%f204, %f203;
	add.s32 	%r84, %r19, 8388608;
	mov.b32 	%f205, %r84;
	mul.f32 	%f206, %f204, %f205;
	setp.eq.f32 	%p65, %f225, 0f00000000;
	setp.eq.f32 	%p66, %f217, 0f7F800000;
	selp.f32 	%f207, %f217, %f206, %p66;
	selp.f32 	%f208, %f217, %f207, %p65;
	st.global.f32 	[%rd24], %f208;
	ret;

}
	// .globl	_Z7_rcbrtfPff
.visible .entry _Z7_rcbrtfPff(
	.param .u64 .ptr .align 1 _Z7_rcbrtfPff_param_0,
	.param .f32 _Z7_rcbrtfPff_param_1
)
{
	.reg .pred 	%p<3>;
	.reg .b32 	%r<3>;
	.reg .b32 	%f<17>;
	.reg .b64 	%rd<3>;

	ld.param.u64 	%rd1, [_Z7_rcbrtfPff_param_0];
	ld.param.f32 	%f1, [_Z7_rcbrtfPff_param_1];
	cvta.to.global.u64 	%rd2, %rd1;
	abs.f32 	%f2, %f1;
	lg2.approx.f32 	%f3, %f2;
	mul.f32 	%f4, %f3, 0fBEAAAAAB;
	ex2.approx.ftz.f32 	%f5, %f4;
	mul.f32 	%f6, %f5, %f5;
	neg.f32 	%f7, %f2;
	mul.f32 	%f8, %f5, %f7;
	fma.rn.f32 	%f9, %f6, %f8, 0f3F800000;
	mul.f32 	%f10, %f5, 0f3EAAAAAB;
	fma.rn.f32 	%f11, %f9, %f10, %f5;
	setp.lt.f32 	%p1, %f1, 0f00000000;
	neg.f32 	%f12, %f11;
	selp.f32 	%f13, %f12, %f11, %p1;
	add.f32 	%f14, %f1, %f1;
	setp.eq.f32 	%p2, %f14, %f1;
	mov.b32 	%r1, %f14;
	xor.b32  	%r2, %r1, 2139095040;
	mov.b32 	%f15, %r2;
	selp.f32 	%f16, %f15, %f13, %p2;
	st.global.f32 	[%rd2], %f16;
	ret;

}
	// .globl	_Z9_rnorm3dfPffff
.visible .entry _Z9_rnorm3dfPffff(
	.param .u64 .ptr .align 1 _Z9_rnorm3dfPffff_param_0,
	.param .f32 _Z9_rnorm3dfPffff_param_1,
	.param .f32 _Z9_rnorm3dfPffff_param_2,
	.param .f32 _Z9_rnorm3dfPffff_param_3
)
{
	.reg .pred 	%p<3>;
	.reg .b32 	%r<4>;
	.reg .b32 	%f<25>;
	.reg .b64 	%rd<3>;

	ld.param.u64 	%rd1, [_Z9_rnorm3dfPffff_param_0];
	ld.param.f32 	%f1, [_Z9_rnorm3dfPffff_param_1];
	ld.param.f32 	%f2, [_Z9_rnorm3dfPffff_param_2];
	ld.param.f32 	%f3, [_Z9_rnorm3dfPffff_param_3];
	cvta.to.global.u64 	%rd2, %rd1;
	abs.f32 	%f4, %f1;
	abs.f32 	%f5, %f2;
	abs.f32 	%f6, %f3;
	add.f32 	%f7, %f4, %f5;
	add.f32 	%f8, %f7, %f6;
	min.f32 	%f9, %f4, %f5;
	max.f32 	%f10, %f4, %f5;
	min.f32 	%f11, %f10, %f6;
	max.f32 	%f12, %f10, %f6;
	mov.b32 	%r1, %f12;
	and.b32  	%r2, %r1, -33554432;
	xor.b32  	%r3, %r2, 2122317824;
	mov.b32 	%f13, %r3;
	mul.f32 	%f14, %f11, %f13;
	mul.f32 	%f15, %f9, %f13;
	mul.f32 	%f16, %f12, %f13;
	mul.f32 	%f17, %f14, %f14;
	fma.rn.f32 	%f18, %f15, %f15, %f17;
	fma.rn.f32 	%f19, %f16, %f16, %f18;
	rsqrt.approx.f32 	%f20, %f19;
	mul.f32 	%f21, %f20, %f13;
	abs.f32 	%f22, %f8;
	setp.nan.f32 	%p1, %f22, %f22;
	selp.f32 	%f23, %f8, %f21, %p1;
	setp.eq.f32 	%p2, %f12, 0f7F800000;
	selp.f32 	%f24, 0f00000000, %f23, %p2;
	st.global.f32 	[%rd2], %f24;
	ret;

}
	// .globl	_Z9_rnorm4dfPfffff
.visible .entry _Z9_rnorm4dfPfffff(
	.param .u64 .ptr .align 1 _Z9_rnorm4dfPfffff_param_0,
	.param .f32 _Z9_rnorm4dfPfffff_param_1,
	.param .f32 _Z9_rnorm4dfPfffff_param_2,
	.param .f32 _Z9_rnorm4dfPfffff_param_3,
	.param .f32 _Z9_rnorm4dfPfffff_param_4
)
{
	.reg .pred 	%p<3>;
	.reg .b32 	%r<4>;
	.reg .b32 	%f<32>;
	.reg .b64 	%rd<3>;

	ld.param.u64 	%rd1, [_Z9_rnorm4dfPfffff_param_0];
	ld.param.f32 	%f1, [_Z9_rnorm4dfPfffff_param_1];
	ld.param.f32 	%f2, [_Z9_rnorm4dfPfffff_param_2];
	ld.param.f32 	%f3, [_Z9_rnorm4dfPfffff_param_3];
	ld.param.f32 	%f4, [_Z9_rnorm4dfPfffff_param_4];
	cvta.to.global.u64 	%rd2, %rd1;
	abs.f32 	%f5, %f1;
	abs.f32 	%f6, %f2;
	abs.f32 	%f7, %f3;
	abs.f32 	%f8, %f4;
	add.f32 	%f9, %f5, %f6;
	add.f32 	%f10, %f9, %f8;
	add.f32 	%f11, %f7, %f10;
	min.f32 	%f12, %f5, %f6;
	max.f32 	%f13, %f5, %f6;
	min.f32 	%f14, %f13, %f7;
	max.f32 	%f15, %f13, %f7;
	min.f32 	%f16, %f15, %f8;
	max.f32 	%f17, %f15, %f8;
	mov.b32 	%r1, %f17;
	and.b32  	%r2, %r1, -33554432;
	xor.b32  	%r3, %r2, 2122317824;
	mov.b32 	%f18, %r3;
	mul.f32 	%f19, %f16, %f18;
	mul.f32 	%f20, %f14, %f18;
	mul.f32 	%f21, %f12, %f18;
	mul.f32 	%f22, %f17, %f18;
	mul.f32 	%f23, %f19, %f19;
	fma.rn.f32 	%f24, %f20, %f20, %f23;
	fma.rn.f32 	%f25, %f21, %f21, %f24;
	fma.rn.f32 	%f26, %f22, %f22, %f25;
	rsqrt.approx.f32 	%f27, %f26;
	mul.f32 	%f28, %f27, %f18;
	abs.f32 	%f29, %f11;
	setp.nan.f32 	%p1, %f29, %f29;
	selp.f32 	%f30, %f11, %f28, %p1;
	setp.eq.f32 	%p2, %f17, 0f7F800000;
	selp.f32 	%f31, 0f00000000, %f30, %p2;
	st.global.f32 	[%rd2], %f31;
	ret;

}
	// .globl	_Z7_rnormfPfiPKf
.visible .entry _Z7_rnormfPfiPKf(
	.param .u64 .ptr .align 1 _Z7_rnormfPfiPKf_param_0,
	.param .u32 _Z7_rnormfPfiPKf_param_1,
	.param .u64 .ptr .align 1 _Z7_rnormfPfiPKf_param_2
)
{
	.reg .pred 	%p<66>;
	.reg .b32 	%r<98>;
	.reg .b32 	%f<224>;
	.reg .b64 	%rd<28>;

	ld.param.u64 	%rd11, [_Z7_rnormfPfiPKf_param_0];
	ld.param.u32 	%r36, [_Z7_rnormfPfiPKf_param_1];
	ld.param.u64 	%rd12, [_Z7_rnormfPfiPKf_param_2];
	cvta.to.global.u64 	%rd1, %rd12;
	ld.global.f32 	%f29, [%rd1];
	abs.f32 	%f215, %f29;
	setp.lt.s32 	%p1, %r36, 2;
	@%p1 bra 	$L__BB9_14;
	add.s32 	%r1, %r36, -1;
	add.s32 	%r38, %r36, -2;
	and.b32  	%r2, %r1, 15;
	setp.lt.u32 	%p2, %r38, 15;
	mov.b32 	%r87, 1;
	@%p2 bra 	$L__BB9_5;
	and.b32  	%r40, %r1, -16;
	neg.s32 	%r85, %r40;
	add.s64 	%rd25, %rd1, 32;
	mov.b32 	%r84, 0;
$L__BB9_3:
	.pragma "nounroll";
	ld.global.f32 	%f31, [%rd25+-28];
	abs.f32 	%f32, %f31;
	max.f32 	%f33, %f32, %f215;
	ld.global.f32 	%f34, [%rd25+-24];
	abs.f32 	%f35, %f34;
	max.f32 	%f36, %f35, %f33;
	ld.global.f32 	%f37, [%rd25+-20];
	abs.f32 	%f38, %f37;
	max.f32 	%f39, %f38, %f36;
	ld.global.f32 	%f40, [%rd25+-16];
	abs.f32 	%f41, %f40;
	max.f32 	%f42, %f41, %f39;
	ld.global.f32 	%f43, [%rd25+-12];
	abs.f32 	%f44, %f43;
	max.f32 	%f45, %f44, %f42;
	ld.global.f32 	%f46, [%rd25+-8];
	abs.f32 	%f47, %f46;
	max.f32 	%f48, %f47, %f45;
	ld.global.f32 	%f49, [%rd25+-4];
	abs.f32 	%f50, %f49;
	max.f32 	%f51, %f50, %f48;
	ld.global.f32 	%f52, [%rd25];
	abs.f32 	%f53, %f52;
	max.f32 	%f54, %f53, %f51;
	ld.global.f32 	%f55, [%rd25+4];
	abs.f32 	%f56, %f55;
	max.f32 	%f57, %f56, %f54;
	ld.global.f32 	%f58, [%rd25+8];
	abs.f32 	%f59, %f58;
	max.f32 	%f60, %f59, %f57;
	ld.global.f32 	%f61, [%rd25+12];
	abs.f32 	%f62, %f61;
	max.f32 	%f63, %f62, %f60;
	ld.global.f32 	%f64, [%rd25+16];
	abs.f32 	%f65, %f64;
	max.f32 	%f66, %f65, %f63;
	ld.global.f32 	%f67, [%rd25+20];
	abs.f32 	%f68, %f67;
	max.f32 	%f69, %f68, %f66;
	ld.global.f32 	%f70, [%rd25+24];
	abs.f32 	%f71, %f70;
	max.f32 	%f72, %f71, %f69;
	ld.global.f32 	%f73, [%rd25+28];
	abs.f32 	%f74, %f73;
	max.f32 	%f75, %f74, %f72;
	ld.global.f32 	%f76, [%rd25+32];
	abs.f32 	%f77, %f76;
	max.f32 	%f215, %f77, %f75;
	add.s32 	%r85, %r85, 16;
	add.s32 	%r84, %r84, 16;
	add.s64 	%rd25, %rd25, 64;
	setp.ne.s32 	%p3, %r85, 0;
	@%p3 bra 	$L__BB9_3;
	add.s32 	%r87, %r84, 1;
$L__BB9_5:
	setp.eq.s32 	%p4, %r2, 0;
	@%p4 bra 	$L__BB9_14;
	and.b32  	%r10, %r1, 7;
	setp.lt.u32 	%p5, %r2, 8;
	@%p5 bra 	$L__BB9_8;
	mul.wide.u32 	%rd13, %r87, 4;
	add.s64 	%rd14, %rd1, %rd13;
	ld.global.f32 	%f79, [%rd14];
	abs.f32 	%f80, %f79;
	max.f32 	%f81, %f80, %f215;
	ld.global.f32 	%f82, [%rd14+4];
	abs.f32 	%f83, %f82;
	max.f32 	%f84, %f83, %f81;
	ld.global.f32 	%f85, [%rd14+8];
	abs.f32 	%f86, %f85;
	max.f32 	%f87, %f86, %f84;
	ld.global.f32 	%f88, [%rd14+12];
	abs.f32 	%f89, %f88;
	max.f32 	%f90, %f89, %f87;
	ld.global.f32 	%f91, [%rd14+16];
	abs.f32 	%f92, %f91;
	max.f32 	%f93, %f92, %f90;
	ld.global.f32 	%f94, [%rd14+20];
	abs.f32 	%f95, %f94;
	max.f32 	%f96, %f95, %f93;
	ld.global.f32 	%f97, [%rd14+24];
	abs.f32 	%f98, %f97;
	max.f32 	%f99, %f98, %f96;
	ld.global.f32 	%f100, [%rd14+28];
	abs.f32 	%f101, %f100;
	max.f32 	%f215, %f101, %f99;
	add.s32 	%r87, %r87, 8;
$L__BB9_8:
	setp.eq.s32 	%p6, %r10, 0;
	@%p6 bra 	$L__BB9_14;
	and.b32  	%r13, %r1, 3;
	setp.lt.u32 	%p7, %r10, 4;
	@%p7 bra 	$L__BB9_11;
	mul.wide.u32 	%rd15, %r87, 4;
	add.s64 	%rd16, %rd1, %rd15;
	ld.global.f32 	%f103, [%rd16];
	abs.f32 	%f104, %f103;
	max.f32 	%f105, %f104, %f215;
	ld.global.f32 	%f106, [%rd16+4];
	abs.f32 	%f107, %f106;
	max.f32 	%f108, %f107, %f105;
	ld.global.f32 	%f109, [%rd16+8];
	abs.f32 	%f110, %f109;
	max.f32 	%f111, %f110, %f108;
	ld.global.f32 	%f112, [%rd16+12];
	abs.f32 	%f113, %f112;
	max.f32 	%f215, %f113, %f111;
	add.s32 	%r87, %r87, 4;
$L__BB9_11:
	setp.eq.s32 	%p8, %r13, 0;
	@%p8 bra 	$L__BB9_14;
	mul.wide.u32 	%rd17, %r87, 4;
	add.s64 	%rd26, %rd1, %rd17;
	neg.s32 	%r89, %r13;
$L__BB9_13:
	.pragma "nounroll";
	ld.global.f32 	%f114, [%rd26];
	abs.f32 	%f115, %f114;
	max.f32 	%f215, %f115, %f215;
	add.s64 	%rd26, %rd26, 4;
	add.s32 	%r89, %r89, 1;
	setp.ne.s32 	%p9, %r89, 0;
	@%p9 bra 	$L__BB9_13;
$L__BB9_14:
	mov.b32 	%r41, %f215;
	and.b32  	%r42, %r41, -33554432;
	xor.b32  	%r43, %r42, 2122317824;
	mov.b32 	%f15, %r43;
	mul.f32 	%f16, %f215, %f15;
	setp.lt.s32 	%p10, %r36, 1;
	mov.f32 	%f223, 0f00000000;
	@%p10 bra 	$L__BB9_26;
	and.b32  	%r19, %r36, 7;
	setp.lt.u32 	%p11, %r36, 8;
	mov.f32 	%f223, 0f00000000;
	mov.b32 	%r92, 0;
	mov.u32 	%r95, %r92;
	@%p11 bra 	$L__BB9_18;
	and.b32  	%r95, %r36, 2147483640;
	add.s64 	%rd27, %rd1, 16;
	mov.f32 	%f223, 0f00000000;
	mov.b32 	%r92, 0;
	mov.u32 	%r91, %r92;
$L__BB9_17:
	.pragma "nounroll";
	ld.global.f32 	%f120, [%rd27+-16];
	abs.f32 	%f121, %f120;
	mul.f32 	%f122, %f121, %f15;
	setp.neu.f32 	%p12, %f122, %f16;
	setp.ne.s32 	%p13, %r91, %r92;
	or.pred  	%p14, %p12, %p13;
	fma.rn.f32 	%f124, %f122, %f122, %f223;
	selp.f32 	%f125, %f124, %f223, %p14;
	selp.u32 	%r46, 1, 0, %p14;
	add.s32 	%r47, %r92, %r46;
	ld.global.f32 	%f126, [%rd27+-12];
	abs.f32 	%f127, %f126;
	mul.f32 	%f128, %f127, %f15;
	setp.neu.f32 	%p15, %f128, %f16;
	add.s32 	%r48, %r91, 1;
	setp.ne.s32 	%p16, %r48, %r47;
	or.pred  	%p17, %p15, %p16;
	fma.rn.f32 	%f129, %f128, %f128, %f125;
	selp.f32 	%f130, %f129, %f125, %p17;
	selp.u32 	%r49, 1, 0, %p17;
	add.s32 	%r50, %r47, %r49;
	ld.global.f32 	%f131, [%rd27+-8];
	abs.f32 	%f132, %f131;
	mul.f32 	%f133, %f132, %f15;
	setp.neu.f32 	%p19, %f133, %f16;
	add.s32 	%r51, %r91, 2;
	setp.ne.s32 	%p20, %r51, %r50;
	or.pred  	%p21, %p19, %p20;
	fma.rn.f32 	%f135, %f133, %f133, %f130;
	selp.f32 	%f136, %f135, %f130, %p21;
	selp.u32 	%r52, 1, 0, %p21;
	add.s32 	%r53, %r50, %r52;
	ld.global.f32 	%f137, [%rd27+-4];
	abs.f32 	%f138, %f137;
	mul.f32 	%f139, %f138, %f15;
	setp.neu.f32 	%p22, %f139, %f16;
	add.s32 	%r54, %r91, 3;
	setp.ne.s32 	%p23, %r54, %r53;
	or.pred  	%p24, %p22, %p23;
	fma.rn.f32 	%f141, %f139, %f139, %f136;
	selp.f32 	%f142, %f141, %f136, %p24;
	selp.u32 	%r55, 1, 0, %p24;
	add.s32 	%r56, %r53, %r55;
	ld.global.f32 	%f143, [%rd27];
	abs.f32 	%f144, %f143;
	mul.f32 	%f145, %f144, %f15;
	setp.neu.f32 	%p25, %f145, %f16;
	add.s32 	%r57, %r91, 4;
	setp.ne.s32 	%p26, %r57, %r56;
	or.pred  	%p27, %p25, %p26;
	fma.rn.f32 	%f147, %f145, %f145, %f142;
	selp.f32 	%f148, %f147, %f142, %p27;
	selp.u32 	%r58, 1, 0, %p27;
	add.s32 	%r59, %r56, %r58;
	ld.global.f32 	%f149, [%rd27+4];
	abs.f32 	%f150, %f149;
	mul.f32 	%f151, %f150, %f15;
	setp.neu.f32 	%p28, %f151, %f16;
	add.s32 	%r60, %r91, 5;
	setp.ne.s32 	%p29, %r60, %r59;
	or.pred  	%p30, %p28, %p29;
	fma.rn.f32 	%f153, %f151, %f151, %f148;
	selp.f32 	%f154, %f153, %f148, %p30;
	selp.u32 	%r61, 1, 0, %p30;
	add.s32 	%r62, %r59, %r61;
	ld.global.f32 	%f155, [%rd27+8];
	abs.f32 	%f156, %f155;
	mul.f32 	%f157, %f156, %f15;
	setp.neu.f32 	%p31, %f157, %f16;
	add.s32 	%r63, %r91, 6;
	setp.ne.s32 	%p32, %r63, %r62;
	or.pred  	%p33, %p31, %p32;
	fma.rn.f32 	%f159, %f157, %f157, %f154;
	selp.f32 	%f160, %f159, %f154, %p33;
	selp.u32 	%r64, 1, 0, %p33;
	add.s32 	%r65, %r62, %r64;
	ld.global.f32 	%f161, [%rd27+12];
	abs.f32 	%f162, %f161;
	mul.f32 	%f163, %f162, %f15;
	setp.neu.f32 	%p34, %f163, %f16;
	add.s32 	%r66, %r91, 7;
	setp.ne.s32 	%p35, %r66, %r65;
	or.pred  	%p36, %p34, %p35;
	fma.rn.f32 	%f164, %f163, %f163, %f160;
	selp.f32 	%f223, %f164, %f160, %p36;
	selp.u32 	%r67, 1, 0, %p36;
	add.s32 	%r92, %r65, %r67;
	add.s64 	%rd27, %rd27, 32;
	add.s32 	%r91, %r91, 8;
	setp.ne.s32 	%p37, %r91, %r95;
	@%p37 bra 	$L__BB9_17;
$L__BB9_18:
	setp.eq.s32 	%p38, %r19, 0;
	@%p38 bra 	$L__BB9_26;
	and.b32  	%r27, %r36, 3;
	setp.lt.u32 	%p39, %r19, 4;
	@%p39 bra 	$L__BB9_21;
	mul.wide.u32 	%rd18, %r95, 4;
	add.s64 	%rd19, %rd1, %rd18;
	ld.global.f32 	%f166, [%rd19];
	abs.f32 	%f167, %f166;
	mul.f32 	%f168, %f167, %f15;
	setp.neu.f32 	%p40, %f168, %f16;
	setp.ne.s32 	%p41, %r95, %r92;
	or.pred  	%p42, %p40, %p41;
	fma.rn.f32 	%f170, %f168, %f168, %f223;
	selp.f32 	%f171, %f170, %f223, %p42;
	selp.u32 	%r69, 1, 0, %p42;
	add.s32 	%r70, %r92, %r69;
	add.s32 	%r71, %r95, 1;
	ld.global.f32 	%f172, [%rd19+4];
	abs.f32 	%f173, %f172;
	mul.f32 	%f174, %f173, %f15;
	setp.neu.f32 	%p43, %f174, %f16;
	setp.ne.s32 	%p44, %r71, %r70;
	or.pred  	%p45, %p43, %p44;
	fma.rn.f32 	%f175, %f174, %f174, %f171;
	selp.f32 	%f176, %f175, %f171, %p45;
	selp.u32 	%r72, 1, 0, %p45;
	add.s32 	%r73, %r70, %r72;
	add.s32 	%r74, %r95, 2;
	ld.global.f32 	%f177, [%rd19+8];
	abs.f32 	%f178, %f177;
	mul.f32 	%f179, %f178, %f15;
	setp.neu.f32 	%p47, %f179, %f16;
	setp.ne.s32 	%p48, %r74, %r73;
	or.pred  	%p49, %p47, %p48;
	fma.rn.f32 	%f181, %f179, %f179, %f176;
	selp.f32 	%f182, %f181, %f176, %p49;
	selp.u32 	%r75, 1, 0, %p49;
	add.s32 	%r76, %r73, %r75;
	add.s32 	%r77, %r95, 3;
	ld.global.f32 	%f183, [%rd19+12];
	abs.f32 	%f184, %f183;
	mul.f32 	%f185, %f184, %f15;
	setp.neu.f32 	%p50, %f185, %f16;
	setp.ne.s32 	%p51, %r77, %r76;
	or.pred  	%p52, %p50, %p51;
	fma.rn.f32 	%f186, %f185, %f185, %f182;
	selp.f32 	%f223, %f186, %f182, %p52;
	selp.u32 	%r78, 1, 0, %p52;
	add.s32 	%r92, %r76, %r78;
	add.s32 	%r95, %r95, 4;
$L__BB9_21:
	setp.eq.s32 	%p53, %r27, 0;
	@%p53 bra 	$L__BB9_26;
	setp.eq.s32 	%p54, %r27, 1;
	@%p54 bra 	$L__BB9_24;
	mul.wide.u32 	%rd20, %r95, 4;
	add.s64 	%rd21, %rd1, %rd20;
	ld.global.f32 	%f188, [%rd21];
	abs.f32 	%f189, %f188;
	mul.f32 	%f190, %f189, %f15;
	setp.neu.f32 	%p55, %f190, %f16;
	setp.ne.s32 	%p56, %r95, %r92;
	or.pred  	%p57, %p55, %p56;
	fma.rn.f32 	%f192, %f190, %f190, %f223;
	selp.f32 	%f193, %f192, %f223, %p57;
	selp.u32 	%r79, 1, 0, %p57;
	add.s32 	%r80, %r92, %r79;
	add.s32 	%r81, %r95, 1;
	ld.global.f32 	%f194, [%rd21+4];
	abs.f32 	%f195, %f194;
	mul.f32 	%f196, %f195, %f15;
	setp.neu.f32 	%p58, %f196, %f16;
	setp.ne.s32 	%p59, %r81, %r80;
	or.pred  	%p60, %p58, %p59;
	fma.rn.f32 	%f197, %f196, %f196, %f193;
	selp.f32 	%f223, %f197, %f193, %p60;
	selp.u32 	%r82, 1, 0, %p60;
	add.s32 	%r92, %r80, %r82;
	add.s32 	%r95, %r95, 2;
$L__BB9_24:
	and.b32  	%r83, %r36, 1;
	setp.eq.b32 	%p61, %r83, 1;
	not.pred 	%p62, %p61;
	@%p62 bra 	$L__BB9_26;
	mul.wide.u32 	%rd22, %r95, 4;
	add.s64 	%rd23, %rd1, %rd22;
	ld.global.f32 	%f198, [%rd23];
	abs.f32 	%f199, %f198;
	mul.f32 	%f200, %f199, %f15;
	setp.neu.f32 	%p63, %f200, %f16;
	setp.ne.s32 	%p64, %r95, %r92;
	fma.rn.f32 	%f201, %f200, %f200, %f223;
	selp.f32 	%f202, %f201, %f223, %p64;
	selp.f32 	%f223, %f201, %f202, %p63;
$L__BB9_26:
	cvta.to.global.u64 	%rd24, %rd11;
	fma.rn.f32 	%f203, %f16, %f16, %f223;
	rsqrt.approx.f32 	%f204, %f203;
	mul.f32 	%f205, %f204, %f15;
	setp.eq.f32 	%p65, %f215, 0f7F800000;
	selp.f32 	%f206, 0f00000000, %f205, %p65;
	st.global.f32 	[%rd24], %f206;
	ret;

}
	// .globl	_Z5_expfPff
.visible .entry _Z5_expfPff(
	.param .u64 .ptr .align 1 _Z5_expfPff_param_0,
	.param .f32 _Z5_expfPff_param_1
)
{
	.reg .b32 	%f<4>;
	.reg .b64 	%rd<3>;

	ld.param.u64 	%rd1, [_Z5_expfPff_param_0];
	ld.param.f32 	%f1, [_Z5_expfPff_param_1];
	cvta.to.global.u64 	%rd2, %rd1;
	mul.f32 	%f2, %f1, 0f3FB8AA3B;
	ex2.approx.f32 	%f3, %f2;
	st.global.f32 	[%rd2], %f3;
	ret;

}
	// .globl	_Z7fadd_rdPfff
.visible .entry _Z7fadd_rdPfff(
	.param .u64 .ptr .align 1 _Z7fadd_rdPfff_param_0,
	.param .f32 _Z7fadd_rdPfff_param_1,
	.param .f32 _Z7fadd_rdPfff_param_2
)
{
	.reg .b32 	%f<4>;
	.reg .b64 	%rd<3>;

	ld.param.u64 	%rd1, [_Z7fadd_rdPfff_param_0];
	ld.param.f32 	%f1, [_Z7fadd_rdPfff_param_1];
	ld.param.f32 	%f2, [_Z7fadd_rdPfff_param_2];
	cvta.to.global.u64 	%rd2, %rd1;
	add.rm.f32 	%f3, %f1, %f2;
	st.global.f32 	[%rd2], %f3;
	ret;

}
	// .globl	_Z7fadd_rnPfff
.visible .entry _Z7fadd_rnPfff(
	.param .u64 .ptr .align 1 _Z7fadd_rnPfff_param_0,
	.param .f32 _Z7fadd_rnPfff_param_1,
	.param .f32 _Z7fadd_rnPfff_param_2
)
{
	.reg .b32 	%f<4>;
	.reg .b64 	%rd<3>;

	ld.param.u64 	%rd1, [_Z7fadd_rnPfff_param_0];
	ld.param.f32 	%f1, [_Z7fadd_rnPfff_param_1];
	ld.param.f32 	%f2, [_Z7fadd_rnPfff_param_2];
	cvta.to.global.u64 	%rd2, %rd1;
	add.rn.f32 	%f3, %f1, %f2;
	st.global.f32 	[%rd2], %f3;
	ret;

}
	// .globl	_Z7fadd_ruPfff
.visible .entry _Z7fadd_ruPfff(
	.param .u64 .ptr .align 1 _Z7fadd_ruPfff_param_0,
	.param .f32 _Z7fadd_ruPfff_param_1,
	.param .f32 _Z7fadd_ruPfff_param_2
)
{
	.reg .b32 	%f<4>;
	.reg .b64 	%rd<3>;

	ld.param.u64 	%rd1, [_Z7fadd_ruPfff_param_0];
	ld.param.f32 	%f1, [_Z7fadd_ruPfff_param_1];
	ld.param.f32 	%f2, [_Z7fadd_ruPfff_param_2];
	cvta.to.global.u64 	%rd2, %rd1;
	add.rp.f32 	%f3, %f1, %f2;
	st.global.f32 	[%rd2], %f3;
	ret;

}
	// .globl	_Z7fadd_rzPfff
.visible .entry _Z7fadd_rzPfff(
	.param .u64 .ptr .align 1 _Z7fadd_rzPfff_param_0,
	.param .f32 _Z7fadd_rzPfff_param_1,
	.param .f32 _Z7fadd_rzPfff_param_2
)
{
	.reg .b32 	%f<4>;
	.reg .b64 	%rd<3>;

	ld.param.u64 	%rd1, [_Z7fadd_rzPfff_param_0];
	ld.param.f32 	%f1, [_Z7fadd_rzPfff_param_1];
	ld.param.f32 	%f2, [_Z7fadd_rzPfff_param_2];
	cvta.to.global.u64 	%rd2, %rd1;
	add.rz.f32 	%f3, %f1, %f2;
	st.global.f32 	[%rd2], %f3;
	ret;

}
	// .globl	_Z7fmaf_rdPffff
.visible .entry _Z7fmaf_rdPffff(
	.param .u64 .ptr .align 1 _Z7fmaf_rdPffff_param_0,
	.param .f32 _Z7fmaf_rdPffff_param_1,
	.param .f32 _Z7fmaf_rdPffff_param_2,
	.param .f32 _Z7fmaf_rdPffff_param_3
)
{
	.reg .b32 	%f<5>;
	.reg .b64 	%rd<3>;

	ld.param.u64 	%rd1, [_Z7fmaf_rdPffff_param_0];
	ld.param.f32 	%f1, [_Z7fmaf_rdPffff_param_1];
	ld.param.f32 	%f2, [_Z7fmaf_rdPffff_param_2];
	ld.param.f32 	%f3, [_Z7fmaf_rdPffff_param_3];
	cvta.to.global.u64 	%rd2, %rd1;
	fma.rm.f32 	%f4, %f1, %f2, %f3;
	st.global.f32 	[%rd2], %f4;
	ret;

}
	// .globl	_Z7fmaf_rnPffff
.visible .entry _Z7fmaf_rnPffff(
	.param .u64 .ptr .align 1 _Z7fmaf_rnPffff_param_0,
	.param .f32 _Z7fmaf_rnPffff_param_1,
	.param .f32 _Z7fmaf_rnPffff_param_2,
	.param .f32 _Z7fmaf_rnPffff_param_3
)
{
	.reg .b32 	%f<5>;
	.reg .b64 	%rd<3>;

	ld.param.u64 	%rd1, [_Z7fmaf_rnPffff_param_0];
	ld.param.f32 	%f1, [_Z7fmaf_rnPffff_param_1];
	ld.param.f32 	%f2, [_Z7fmaf_rnPffff_param_2];
	ld.param.f32 	%f3, [_Z7fmaf_rnPffff_param_3];
	cvta.to.global.u64 	%rd2, %rd1;
	fma.rn.f32 	%f4, %f1, %f2, %f3;
	st.global.f32 	[%rd2], %f4;
	ret;

}
	// .globl	_Z7fmaf_ruPffff
.visible .entry _Z7fmaf_ruPffff(
	.param .u64 .ptr .align 1 _Z7fmaf_ruPffff_param_0,
	.param .f32 _Z7fmaf_ruPffff_param_1,
	.param .f32 _Z7fmaf_ruPffff_param_2,
	.param .f32 _Z7fmaf_ruPffff_param_3
)
{
	.reg .b32 	%f<5>;
	.reg .b64 	%rd<3>;

	ld.param.u64 	%rd1, [_Z7fmaf_ruPffff_param_0];
	ld.param.f32 	%f1, [_Z7fmaf_ruPffff_param_1];
	ld.param.f32 	%f2, [_Z7fmaf_ruPffff_param_2];
	ld.param.f32 	%f3, [_Z7fmaf_ruPffff_param_3];
	cvta.to.global.u64 	%rd2, %rd1;
	fma.rp.f32 	%f4, %f1, %f2, %f3;
	st.global.f32 	[%rd2], %f4;
	ret;

}
	// .globl	_Z7fmaf_rzPffff
.visible .entry _Z7fmaf_rzPffff(
	.param .u64 .ptr .align 1 _Z7fmaf_rzPffff_param_0,
	.param .f32 _Z7fmaf_rzPffff_param_1,
	.param .f32 _Z7fmaf_rzPffff_param_2,
	.param .f32 _Z7fmaf_rzPffff_param_3
)
{
	.reg .b32 	%f<5>;
	.reg .b64 	%rd<3>;

	ld.param.u64 	%rd1, [_Z7fmaf_rzPffff_param_0];
	ld.param.f32 	%f1, [_Z7fmaf_rzPffff_param_1];
	ld.param.f32 	%f2, [_Z7fmaf_rzPffff_param_2];
	ld.param.f32 	%f3, [_Z7fmaf_rzPffff_param_3];
	cvta.to.global.u64 	%rd2, %rd1;
	fma.rz.f32 	%f4, %f1, %f2, %f3;
	st.global.f32 	[%rd2], %f4;
	ret;

}
	// .globl	_Z12fmaf_ieee_rdPffff
.visible .entry _Z12fmaf_ieee_rdPffff(
	.param .u64 .ptr .align 1 _Z12fmaf_ieee_rdPffff_param_0,
	.param .f32 _Z12fmaf_ieee_rdPffff_param_1,
	.param .f32 _Z12fmaf_ieee_rdPffff_param_2,
	.param .f32 _Z12fmaf_ieee_rdPffff_param_3
)
{
	.reg .b32 	%f<5>;
	.reg .b64 	%rd<3>;

	ld.param.u64 	%rd1, [_Z12fmaf_ieee_rdPffff_param_0];
	ld.param.f32 	%f1, [_Z12fmaf_ieee_rdPffff_param_1];
	ld.param.f32 	%f2, [_Z12fmaf_ieee_rdPffff_param_2];
	ld.param.f32 	%f3, [_Z12fmaf_ieee_rdPffff_param_3];
	cvta.to.global.u64 	%rd2, %rd1;
	fma.rm.f32 	%f4, %f1, %f2, %f3;
	st.global.f32 	[%rd2], %f4;
	ret;

}
	// .globl	_Z12fmaf_ieee_rnPffff
.visible .entry _Z12fmaf_ieee_rnPffff(
	.param .u64 .ptr .align 1 _Z12fmaf_ieee_rnPffff_param_0,
	.param .f32 _Z12fmaf_ieee_rnPffff_param_1,
	.param .f32 _Z12fmaf_ieee_rnPffff_param_2,
	.param .f32 _Z12fmaf_ieee_rnPffff_param_3
)
{
	.reg .b32 	%f<5>;
	.reg .b64 	%rd<3>;

	ld.param.u64 	%rd1, [_Z12fmaf_ieee_rnPffff_param_0];
	ld.param.f32 	%f1, [_Z12fmaf_ieee_rnPffff_param_1];
	ld.param.f32 	%f2, [_Z12fmaf_ieee_rnPffff_param_2];
	ld.param.f32 	%f3, [_Z12fmaf_ieee_rnPffff_param_3];
	cvta.to.global.u64 	%rd2, %rd1;
	fma.rn.f32 	%f4, %f1, %f2, %f3;
	st.global.f32 	[%rd2], %f4;
	ret;

}
	// .globl	_Z12fmaf_ieee_ruPffff
.visible .entry _Z12fmaf_ieee_ruPffff(
	.param .u64 .ptr .align 1 _Z12fmaf_ieee_ruPffff_param_0,
	.param .f32 _Z12fmaf_ieee_ruPffff_param_1,
	.param .f32 _Z12fmaf_ieee_ruPffff_param_2,
	.param .f32 _Z12fmaf_ieee_ruPffff_param_3
)
{
	.reg .b32 	%f<5>;
	.reg .b64 	%rd<3>;

	ld.param.u64 	%rd1, [_Z12fmaf_ieee_ruPffff_param_0];
	ld.param.f32 	%f1, [_Z12fmaf_ieee_ruPffff_param_1];
	ld.param.f32 	%f2, [_Z12fmaf_ieee_ruPffff_param_2];
	ld.param.f32 	%f3, [_Z12fmaf_ieee_ruPffff_param_3];
	cvta.to.global.u64 	%rd2, %rd1;
	fma.rp.f32 	%f4, %f1, %f2, %f3;
	st.global.f32 	[%rd2], %f4;
	ret;

}
	// .globl	_Z12fmaf_ieee_rzPffff
.visible .entry _Z12fmaf_ieee_rzPffff(
	.param .u64 .ptr .align 1 _Z12fmaf_ieee_rzPffff_param_0,
	.param .f32 _Z12fmaf_ieee_rzPffff_param_1,
	.param .f32 _Z12fmaf_ieee_rzPffff_param_2,
	.param .f32 _Z12fmaf_ieee_rzPffff_param_3
)
{
	.reg .b32 	%f<5>;
	.reg .b64 	%rd<3>;

	ld.param.u64 	%rd1, [_Z12fmaf_ieee_rzPffff_param_0];
	ld.param.f32 	%f1, [_Z12fmaf_ieee_rzPffff_param_1];
	ld.param.f32 	%f2, [_Z12fmaf_ieee_rzPffff_param_2];
	ld.param.f32 	%f3, [_Z12fmaf_ieee_rzPffff_param_3];
	cvta.to.global.u64 	%rd2, %rd1;
	fma.rz.f32 	%f4, %f1, %f2, %f3;
	st.global.f32 	[%rd2], %f4;
	ret;

}
	// .globl	_Z7fmul_rdPfff
.visible .entry _Z7fmul_rdPfff(
	.param .u64 .ptr .align 1 _Z7fmul_rdPfff_param_0,
	.param .f32 _Z7fmul_rdPfff_param_1,
	.param .f32 _Z7fmul_rdPfff_param_2
)
{
	.reg .b32 	%f<4>;
	.reg .b64 	%rd<3>;

	ld.param.u64 	%rd1, [_Z7fmul_rdPfff_param_0];
	ld.param.f32 	%f1, [_Z7fmul_rdPfff_param_1];
	ld.param.f32 	%f2, [_Z7fmul_rdPfff_param_2];
	cvta.to.global.u64 	%rd2, %rd1;
	mul.rm.f32 	%f3, %f1, %f2;
	st.global.f32 	[%rd2], %f3;
	ret;

}
	// .globl	_Z7fmul_rnPfff
.visible .entry _Z7fmul_rnPfff(
	.param .u64 .ptr .align 1 _Z7fmul_rnPfff_param_0,
	.param .f32 _Z7fmul_rnPfff_param_1,
	.param .f32 _Z7fmul_rnPfff_param_2
)
{
	.reg .b32 	%f<4>;
	.reg .b64 	%rd<3>;

	ld.param.u64 	%rd1, [_Z7fmul_rnPfff_param_0];
	ld.param.f32 	%f1, [_Z7fmul_rnPfff_param_1];
	ld.param.f32 	%f2, [_Z7fmul_rnPfff_param_2];
	cvta.to.global.u64 	%rd2, %rd1;
	mul.rn.f32 	%f3, %f1, %f2;
	st.global.f32 	[%rd2], %f3;
	ret;

}
	// .globl	_Z7fmul_ruPfff
.visible .entry _Z7fmul_ruPfff(
	.param .u64 .ptr .align 1 _Z7fmul_ruPfff_param_0,
	.param .f32 _Z7fmul_ruPfff_param_1,
	.param .f32 _Z7fmul_ruPfff_param_2
)
{
	.reg .b32 	%f<4>;
	.reg .b64 	%rd<3>;

	ld.param.u64 	%rd1, [_Z7fmul_ruPfff_param_0];
	ld.param.f32 	%f1, [_Z7fmul_ruPfff_param_1];
	ld.param.f32 	%f2, [_Z7fmul_ruPfff_param_2];
	cvta.to.global.u64 	%rd2, %rd1;
	mul.rp.f32 	%f3, %f1, %f2;
	st.global.f32 	[%rd2], %f3;
	ret;

}
	// .globl	_Z7fmul_rzPfff
.visible .entry _Z7fmul_rzPfff(
	.param .u64 .ptr .align 1 _Z7fmul_rzPfff_param_0,
	.param .f32 _Z7fmul_rzPfff_param_1,
	.param .f32 _Z7fmul_rzPfff_param_2
)
{
	.reg .b32 	%f<4>;
	.reg .b64 	%rd<3>;

	ld.param.u64 	%rd1, [_Z7fmul_rzPfff_param_0];
	ld.param.f32 	%f1, [_Z7fmul_rzPfff_param_1];
	ld.param.f32 	%f2, [_Z7fmul_rzPfff_param_2];
	cvta.to.global.u64 	%rd2, %rd1;
	mul.rz.f32 	%f3, %f1, %f2;
	st.global.f32 	[%rd2], %f3;
	ret;

}
	// .globl	_Z7fsub_rdPfff
.visible .entry _Z7fsub_rdPfff(
	.param .u64 .ptr .align 1 _Z7fsub_rdPfff_param_0,
	.param .f32 _Z7fsub_rdPfff_param_1,
	.param .f32 _Z7fsub_rdPfff_param_2
)
{
	.reg .b32 	%f<4>;
	.reg .b64 	%rd<3>;

	ld.param.u64 	%rd1, [_Z7fsub_rdPfff_param_0];
	ld.param.f32 	%f1, [_Z7fsub_rdPfff_param_1];
	ld.param.f32 	%f2, [_Z7fsub_rdPfff_param_2];
	cvta.to.global.u64 	%rd2, %rd1;
	sub.rm.f32 	%f3, %f1, %f2;
	st.global.f32 	[%rd2], %f3;
	ret;

}
	// .globl	_Z7fsub_rnPfff
.visible .entry _Z7fsub_rnPfff(
	.param .u64 .ptr .align 1 _Z7fsub_rnPfff_param_0,
	.param .f32 _Z7fsub_rnPfff_param_1,
	.param .f32 _Z7fsub_rnPfff_param_2
)
{
	.reg .b32 	%f<4>;
	.reg .b64 	%rd<3>;

	ld.param.u64 	%rd1, [_Z7fsub_rnPfff_param_0];
	ld.param.f32 	%f1, [_Z7fsub_rnPfff_param_1];
	ld.param.f32 	%f2, [_Z7fsub_rnPfff_param_2];
	cvta.to.global.u64 	%rd2, %rd1;
	sub.rn.f32 	%f3, %f1, %f2;
	st.global.f32 	[%rd2], %f3;
	ret;

}
	// .globl	_Z7fsub_ruPfff
.visible .entry _Z7fsub_ruPfff(
	.param .u64 .ptr .align 1 _Z7fsub_ruPfff_param_0,
	.param .f32 _Z7fsub_ruPfff_param_1,
	.param .f32 _Z7fsub_ruPfff_param_2
)
{
	.reg .b32 	%f<4>;
	.reg .b64 	%rd<3>;

	ld.param.u64 	%rd1, [_Z7fsub_ruPfff_param_0];
	ld.param.f32 	%f1, [_Z7fsub_ruPfff_param_1];
	ld.param.f32 	%f2, [_Z7fsub_ruPfff_param_2];
	cvta.to.global.u64 	%rd2, %rd1;
	sub.rp.f32 	%f3, %f1, %f2;
	st.global.f32 	[%rd2], %f3;
	ret;

}
	// .globl	_Z7fsub_rzPfff
.visible .entry _Z7fsub_rzPfff(
	.param .u64 .ptr .align 1 _Z7fsub_rzPfff_param_0,
	.param .f32 _Z7fsub_rzPfff_param_1,
	.param .f32 _Z7fsub_rzPfff_param_2
)
{
	.reg .b32 	%f<4>;
	.reg .b64 	%rd<3>;

	ld.param.u64 	%rd1, [_Z7fsub_rzPfff_param_0];
	ld.param.f32 	%f1, [_Z7fsub_rzPfff_param_1];
	ld.param.f32 	%f2, [_Z7fsub_rzPfff_param_2];
	cvta.to.global.u64 	%rd2, %rd1;
	sub.rz.f32 	%f3, %f1, %f2;
	st.global.f32 	[%rd2], %f3;
	ret;

}


// ===== COMPILED SASS (sm_100) =====

	.target	sm_100

	.elftype	@"ET_EXEC"


//--------------------- .note.nv.tkinfo           --------------------------
	.section	.note.nv.tkinfo,"",@"SHT_NOTE"
	.sectionflags	@"SHF_NOTE_NV_TKINFO"
	.tkinfo
        /*0018*/ 	.word	0x00000002
        /*0030*/ 	.string	""
        /*0030*/ 	.string	"ptxas"
        /*0030*/ 	.string	"Cuda compilation tools, release 13.0, V13.0.88"
        /*0030*/ 	.string	"Build cuda_13.0.r13.0/compiler.36424714_0"
        /*0030*/ 	.string	"-arch sm_100 -m 64 "



//--------------------- .note.nv.cuinfo           --------------------------
	.section	.note.nv.cuinfo,"",@"SHT_NOTE"
	.sectionflags	@"SHF_NOTE_NV_CUINFO"
        /*0018*/ 	.short	0x0002
        /*001a*/ 	.short	0x0064
        /*001c*/ 	.short	0x0082
	.zero		2


//--------------------- .nv.info                  --------------------------
	.section	.nv.info,"",@"SHT_CUDA_INFO"
	.align	4


	//----- nvinfo : EIATTR_REGCOUNT
	.align		4
        /*0000*/ 	.byte	0x04, 0x2f
        /*0002*/ 	.short	(.L_1 - .L_0)
	.align		4
.L_0:
        /*0004*/ 	.word	index@(_Z4expfPff)
        /*0008*/ 	.word	0x00000008


	//----- nvinfo : EIATTR_FRAME_SIZE
	.align		4
.L_1:
        /*000c*/ 	.byte	0x04, 0x11
        /*000e*/ 	.short	(.L_3 - .L_2)
	.align		4
.L_2:
        /*0010*/ 	.word	index@(_Z4expfPff)
        /*0014*/ 	.word	0x00000000


	//----- nvinfo : EIATTR_REGCOUNT
	.align		4
.L_3:
        /*0018*/ 	.byte	0x04, 0x2f
        /*001a*/ 	.short	(.L_5 - .L_4)
	.align		4
.L_4:
        /*001c*/ 	.word	index@(_Z8_norm3dfPffff)
        /*0020*/ 	.word	0x0000000c


	//----- nvinfo : EIATTR_FRAME_SIZE
	.align		4
.L_5:
        /*0024*/ 	.byte	0x04, 0x11
        /*0026*/ 	.short	(.L_7 - .L_6)
	.align		4
.L_6:
        /*0028*/ 	.word	index@($__internal_2_$__cuda_sm20_sqrt_rn_f32_slowpath)
        /*002c*/ 	.word	0x00000000


	//----- nvinfo : EIATTR_FRAME_SIZE
	.align		4
.L_7:
        /*0030*/ 	.byte	0x04, 0x11
        /*0032*/ 	.short	(.L_9 - .L_8)
	.align		4
.L_8:
        /*0034*/ 	.word	index@(_Z8_norm3dfPffff)
        /*0038*/ 	.word	0x00000000


	//----- nvinfo : EIATTR_REGCOUNT
	.align		4
.L_9:
        /*003c*/ 	.byte	0x04, 0x2f
        /*003e*/ 	.short	(.L_11 - .L_10)
	.align		4
.L_10:
        /*0040*/ 	.word	index@(_Z7_norm4dPfffff)
        /*0044*/ 	.word	0x0000000c


	//----- nvinfo : EIATTR_FRAME_SIZE
	.align		4
.L_11:
        /*0048*/ 	.byte	0x04, 0x11
        /*004a*/ 	.short	(.L_13 - .L_12)
	.align		4
.L_12:
        /*004c*/ 	.word	index@($__internal_1_$__cuda_sm20_sqrt_rn_f32_slowpath)
        /*0050*/ 	.word	0x00000000


	//----- nvinfo : EIATTR_FRAME_SIZE
	.align		4
.L_13:
        /*0054*/ 	.byte	0x04, 0x11
        /*0056*/ 	.short	(.L_15 - .L_14)
	.align		4
.L_14:
        /*0058*/ 	.word	index@(_Z7_norm4dPfffff)
        /*005c*/ 	.word	0x00000000


	//----- nvinfo : EIATTR_REGCOUNT
	.align		4
.L_15:
        /*0060*/ 	.byte	0x04, 0x2f
        /*0062*/ 	.short	(.L_17 - .L_16)
	.align		4
.L_16:
        /*0064*/ 	.word	index@(_Z9_normcdffPff)
        /*0068*/ 	.word	0x00000010


	//----- nvinfo : EIATTR_FRAME_SIZE
	.align		4
.L_17:
        /*006c*/ 	.byte	0x04, 0x11
        /*006e*/ 	.short	(.L_19 - .L_18)
	.align		4
.L_18:
        /*0070*/ 	.word	index@(_Z9_normcdffPff)
        /*0074*/ 	.word	0x00000000


	//----- nvinfo : EIATTR_REGCOUNT
	.align		4
.L_19:
        /*0078*/ 	.byte	0x04, 0x2f
        /*007a*/ 	.short	(.L_21 - .L_20)
	.align		4
.L_20:
        /*007c*/ 	.word	index@(_Z11setVecValuePff)
        /*0080*/ 	.word	0x00000008


	//----- nvinfo : EIATTR_FRAME_SIZE
	.align		4
.L_21:
        /*0084*/ 	.byte	0x04, 0x11
        /*0086*/ 	.short	(.L_23 - .L_22)
	.align		4
.L_22:
        /*0088*/ 	.word	index@(_Z11setVecValuePff)
        /*008c*/ 	.word	0x00000000


	//----- nvinfo : EIATTR_REGCOUNT
	.align		4
.L_23:
        /*0090*/ 	.byte	0x04, 0x2f
        /*0092*/ 	.short	(.L_25 - .L_24)
	.align		4
.L_24:
        /*0094*/ 	.word	index@(_Z6_normfPfiPKf)
        /*0098*/ 	.word	0x0000001b


	//----- nvinfo : EIATTR_FRAME_SIZE
	.align		4
.L_25:
        /*009c*/ 	.byte	0x04, 0x11
        /*009e*/ 	.short	(.L_27 - .L_26)
	.align		4
.L_26:
        /*00a0*/ 	.word	index@($__internal_0_$__cuda_sm20_sqrt_rn_f32_slowpath)
        /*00a4*/ 	.word	0x00000000


	//----- nvinfo : EIATTR_FRAME_SIZE
	.align		4
.L_27:
        /*00a8*/ 	.byte	0x04, 0x11
        /*00aa*/ 	.short	(.L_29 - .L_28)
	.align		4
.L_28:
        /*00ac*/ 	.word	index@(_Z6_normfPfiPKf)
        /*00b0*/ 	.word	0x00000000


	//----- nvinfo : EIATTR_REGCOUNT
	.align		4
.L_29:
        /*00b4*/ 	.byte	0x04, 0x2f
        /*00b6*/ 	.short	(.L_31 - .L_30)
	.align		4
.L_30:
        /*00b8*/ 	.word	index@(_Z7_rcbrtfPff)
        /*00bc*/ 	.word	0x0000000c


	//----- nvinfo : EIATTR_FRAME_SIZE
	.align		4
.L_31:
        /*00c0*/ 	.byte	0x04, 0x11
        /*00c2*/ 	.short	(.L_33 - .L_32)
	.align		4
.L_32:
        /*00c4*/ 	.word	index@(_Z7_rcbrtfPff)
        /*00c8*/ 	.word	0x00000000


	//----- nvinfo : EIATTR_REGCOUNT
	.align		4
.L_33:
        /*00cc*/ 	.byte	0x04, 0x2f
        /*00ce*/ 	.short	(.L_35 - .L_34)
	.align		4
.L_34:
        /*00d0*/ 	.word	index@(_Z9_rnorm3dfPffff)
        /*00d4*/ 	.word	0x0000000c


	//----- nvinfo : EIATTR_FRAME_SIZE
	.align		4
.L_35:
        /*00d8*/ 	.byte	0x04, 0x11
        /*00da*/ 	.short	(.L_37 - .L_36)
	.align		4
.L_36:
        /*00dc*/ 	.word	index@(_Z9_rnorm3dfPffff)
        /*00e0*/ 	.word	0x00000000


	//----- nvinfo : EIATTR_REGCOUNT
	.align		4
.L_37:
        /*00e4*/ 	.byte	0x04, 0x2f
        /*00e6*/ 	.short	(.L_39 - .L_38)
	.align		4
.L_38:
        /*00e8*/ 	.word	index@(_Z9_rnorm4dfPfffff)
        /*00ec*/ 	.word	0x0000000b


	//----- nvinfo : EIATTR_FRAME_SIZE
	.align		4
.L_39:
        /*00f0*/ 	.byte	0x04, 0x11
        /*00f2*/ 	.short	(.L_41 - .L_40)
	.align		4
.L_40:
        /*00f4*/ 	.word	index@(_Z9_rnorm4dfPfffff)
        /*00f8*/ 	.word	0x00000000


	//----- nvinfo : EIATTR_REGCOUNT
	.align		4
.L_41:
        /*00fc*/ 	.byte	0x04, 0x2f
        /*00fe*/ 	.short	(.L_43 - .L_42)
	.align		4
.L_42:
        /*0100*/ 	.word	index@(_Z7_rnormfPfiPKf)
        /*0104*/ 	.word	0x0000001b


	//----- nvinfo : EIATTR_FRAME_SIZE
	.align		4
.L_43:
        /*0108*/ 	.byte	0x04, 0x11
        /*010a*/ 	.short	(.L_45 - .L_44)
	.align		4
.L_44:
        /*010c*/ 	.word	index@(_Z7_rnormfPfiPKf)
        /*0110*/ 	.word	0x00000000


	//----- nvinfo : EIATTR_REGCOUNT
	.align		4
.L_45:
        /*0114*/ 	.byte	0x04, 0x2f
        /*0116*/ 	.short	(.L_47 - .L_46)
	.align		4
.L_46:
        /*0118*/ 	.word	index@(_Z5_expfPff)
        /*011c*/ 	.word	0x00000008


	//----- nvinfo : EIATTR_FRAME_SIZE
	.align		4
.L_47:
        /*0120*/ 	.byte	0x04, 0x11
        /*0122*/ 	.short	(.L_49 - .L_48)
	.align		4
.L_48:
        /*0124*/ 	.word	index@(_Z5_expfPff)
        /*0128*/ 	.word	0x00000000


	//----- nvinfo : EIATTR_REGCOUNT
	.align		4
.L_49:
        /*012c*/ 	.byte	0x04, 0x2f
        /*012e*/ 	.short	(.L_51 - .L_50)
	.align		4
.L_50:
        /*0130*/ 	.word	index@(_Z7fadd_rdPfff)
        /*0134*/ 	.word	0x00000008


	//----- nvinfo : EIATTR_FRAME_SIZE
	.align		4
.L_51:
        /*0138*/ 	.byte	0x04, 0x11
        /*013a*/ 	.short	(.L_53 - .L_52)
	.align		4
.L_52:
        /*013c*/ 	.word	index@(_Z7fadd_rdPfff)
        /*0140*/ 	.word	0x00000000


	//----- nvinfo : EIATTR_REGCOUNT
	.align		4
.L_53:
        /*0144*/ 	.byte	0x04, 0x2f
        /*0146*/ 	.short	(.L_55 - .L_54)
	.align		4
.L_54:
        /*0148*/ 	.word	index@(_Z7fadd_rnPfff)
        /*014c*/ 	.word	0x00000008


	//----- nvinfo : EIATTR_FRAME_SIZE
	.align		4
.L_55:
        /*0150*/ 	.byte	0x04, 0x11
        /*0152*/ 	.short	(.L_57 - .L_56)
	.align		4
.L_56:
        /*0154*/ 	.word	index@(_Z7fadd_rnPfff)
        /*0158*/ 	.word	0x00000000


	//----- nvinfo : EIATTR_REGCOUNT
	.align		4
.L_57:
        /*015c*/ 	.byte	0x04, 0x2f
        /*015e*/ 	.short	(.L_59 - .L_58)
	.align		4
.L_58:
        /*0160*/ 	.word	index@(_Z7fadd_ruPfff)
        /*0164*/ 	.word	0x00000008


	//----- nvinfo : EIATTR_FRAME_SIZE
	.align		4
.L_59:
        /*0168*/ 	.byte	0x04, 0x11
        /*016a*/ 	.short	(.L_61 - .L_60)
	.align		4
.L_60:
        /*016c*/ 	.word	index@(_Z7fadd_ruPfff)
        /*0170*/ 	.word	0x00000000


	//----- nvinfo : EIATTR_REGCOUNT
	.align		4
.L_61:
        /*0174*/ 	.byte	0x04, 0x2f
        /*0176*/ 	.short	(.L_63 - .L_62)
	.align		4
.L_62:
        /*0178*/ 	.word	index@(_Z7fadd_rzPfff)
        /*017c*/ 	.word	0x00000008


	//----- nvinfo : EIATTR_FRAME_SIZE
	.align		4
.L_63:
        /*0180*/ 	.byte	0x04, 0x11
        /*0182*/ 	.short	(.L_65 - .L_64)
	.align		4
.L_64:
        /*0184*/ 	.word	index@(_Z7fadd_rzPfff)
        /*0188*/ 	.word	0x00000000


	//----- nvinfo : EIATTR_REGCOUNT
	.align		4
.L_65:
        /*018c*/ 	.byte	0x04, 0x2f
        /*018e*/ 	.short	(.L_67 - .L_66)
	.align		4
.L_66:
        /*0190*/ 	.word	index@(_Z7fmaf_rdPffff)
        /*0194*/ 	.word	0x00000008


	//----- nvinfo : EIATTR_FRAME_SIZE
	.align		4
.L_67:
        /*0198*/ 	.byte	0x04, 0x11
        /*019a*/ 	.short	(.L_69 - .L_68)
	.align		4
.L_68:
        /*019c*/ 	.word	index@(_Z7fmaf_rdPffff)
        /*01a0*/ 	.word	0x00000000


	//----- nvinfo : EIATTR_REGCOUNT
	.align		4
.L_69:
        /*01a4*/ 	.byte	0x04, 0x2f
        /*01a6*/ 	.short	(.L_71 - .L_70)
	.align		4
.L_70:
        /*01a8*/ 	.word	index@(_Z7fmaf_rnPffff)
        /*01ac*/ 	.word	0x00000008


	//----- nvinfo : EIATTR_FRAME_SIZE
	.align		4
.L_71:
        /*01b0*/ 	.byte	0x04, 0x11
        /*01b2*/ 	.short	(.L_73 - .L_72)
	.align		4
.L_72:
        /*01b4*/ 	.word	index@(_Z7fmaf_rnPffff)
        /*01b8*/ 	.word	0x00000000


	//----- nvinfo : EIATTR_REGCOUNT
	.align		4
.L_73:
        /*01bc*/ 	.byte	0x04, 0x2f
        /*01be*/ 	.short	(.L_75 - .L_74)
	.align		4
.L_74:
        /*01c0*/ 	.word	index@(_Z7fmaf_ruPffff)
        /*01c4*/ 	.word	0x00000008


	//----- nvinfo : EIATTR_FRAME_SIZE
	.align		4
.L_75:
        /*01c8*/ 	.byte	0x04, 0x11
        /*01ca*/ 	.short	(.L_77 - .L_76)
	.align		4
.L_76:
        /*01cc*/ 	.word	index@(_Z7fmaf_ruPffff)
        /*01d0*/ 	.word	0x00000000


	//----- nvinfo : EIATTR_REGCOUNT
	.align		4
.L_77:
        /*01d4*/ 	.byte	0x04, 0x2f
        /*01d6*/ 	.short	(.L_79 - .L_78)
	.align		4
.L_78:
        /*01d8*/ 	.word	index@(_Z7fmaf_rzPffff)
        /*01dc*/ 	.word	0x00000008


	//----- nvinfo : EIATTR_FRAME_SIZE
	.align		4
.L_79:
        /*01e0*/ 	.byte	0x04, 0x11
        /*01e2*/ 	.short	(.L_81 - .L_80)
	.align		4
.L_80:
        /*01e4*/ 	.word	index@(_Z7fmaf_rzPffff)
        /*01e8*/ 	.word	0x00000000


	//----- nvinfo : EIATTR_REGCOUNT
	.align		4
.L_81:
        /*01ec*/ 	.byte	0x04, 0x2f
        /*01ee*/ 	.short	(.L_83 - .L_82)
	.align		4
.L_82:
        /*01f0*/ 	.word	index@(_Z12fmaf_ieee_rdPffff)
        /*01f4*/ 	.word	0x00000008


	//----- nvinfo : EIATTR_FRAME_SIZE
	.align		4
.L_83:
        /*01f8*/ 	.byte	0x04, 0x11
        /*01fa*/ 	.short	(.L_85 - .L_84)
	.align		4
.L_84:
        /*01fc*/ 	.word	index@(_Z12fmaf_ieee_rdPffff)
        /*0200*/ 	.word	0x00000000


	//----- nvinfo : EIATTR_REGCOUNT
	.align		4
.L_85:
        /*0204*/ 	.byte	0x04, 0x2f
        /*0206*/ 	.short	(.L_87 - .L_86)
	.align		4
.L_86:
        /*0208*/ 	.word	index@(_Z12fmaf_ieee_rnPffff)
        /*020c*/ 	.word	0x00000008


	//----- nvinfo : EIATTR_FRAME_SIZE
	.align		4
.L_87:
        /*0210*/ 	.byte	0x04, 0x11
        /*0212*/ 	.short	(.L_89 - .L_88)
	.align		4
.L_88:
        /*0214*/ 	.word	index@(_Z12fmaf_ieee_rnPffff)
        /*0218*/ 	.word	0x00000000


	//----- nvinfo : EIATTR_REGCOUNT
	.align		4
.L_89:
        /*021c*/ 	.byte	0x04, 0x2f
        /*021e*/ 	.short	(.L_91 - .L_90)
	.align		4
.L_90:
        /*0220*/ 	.word	index@(_Z12fmaf_ieee_ruPffff)
        /*0224*/ 	.word	0x00000008


	//----- nvinfo : EIATTR_FRAME_SIZE
	.align		4
.L_91:
        /*0228*/ 	.byte	0x04, 0x11
        /*022a*/ 	.short	(.L_93 - .L_92)
	.align		4
.L_92:
        /*022c*/ 	.word	index@(_Z12fmaf_ieee_ruPffff)
        /*0230*/ 	.word	0x00000000


	//----- nvinfo : EIATTR_REGCOUNT
	.align		4
.L_93:
        /*0234*/ 	.byte	0x04, 0x2f
        /*0236*/ 	.short	(.L_95 - .L_94)
	.align		4
.L_94:
        /*0238*/ 	.word	index@(_Z12fmaf_ieee_rzPffff)
        /*023c*/ 	.word	0x00000008


	//----- nvinfo : EIATTR_FRAME_SIZE
	.align		4
.L_95:
        /*0240*/ 	.byte	0x04, 0x11
        /*0242*/ 	.short	(.L_97 - .L_96)
	.align		4
.L_96:
        /*0244*/ 	.word	index@(_Z12fmaf_ieee_rzPffff)
        /*0248*/ 	.word	0x00000000


	//----- nvinfo : EIATTR_REGCOUNT
	.align		4
.L_97:
        /*024c*/ 	.byte	0x04, 0x2f
        /*024e*/ 	.short	(.L_99 - .L_98)
	.align		4
.L_98:
        /*0250*/ 	.word	index@(_Z7fmul_rdPfff)
        /*0254*/ 	.word	0x00000008


	//----- nvinfo : EIATTR_FRAME_SIZE
	.align		4
.L_99:
        /*0258*/ 	.byte	0x04, 0x11
        /*025a*/ 	.short	(.L_101 - .L_100)
	.align		4
.L_100:
        /*025c*/ 	.word	index@(_Z7fmul_rdPfff)
        /*0260*/ 	.word	0x00000000


	//----- nvinfo : EIATTR_REGCOUNT
	.align		4
.L_101:
        /*0264*/ 	.byte	0x04, 0x2f
        /*0266*/ 	.short	(.L_103 - .L_102)
	.align		4
.L_102:
        /*0268*/ 	.word	index@(_Z7fmul_rnPfff)
        /*026c*/ 	.word	0x00000008


	//----- nvinfo : EIATTR_FRAME_SIZE
	.align		4
.L_103:
        /*0270*/ 	.byte	0x04, 0x11
        /*0272*/ 	.short	(.L_105 - .L_104)
	.align		4
.L_104:
        /*0274*/ 	.word	index@(_Z7fmul_rnPfff)
        /*0278*/ 	.word	0x00000000


	//----- nvinfo : EIATTR_REGCOUNT
	.align		4
.L_105:
        /*027c*/ 	.byte	0x04, 0x2f
        /*027e*/ 	.short	(.L_107 - .L_106)
	.align		4
.L_106:
        /*0280*/ 	.word	index@(_Z7fmul_ruPfff)
        /*0284*/ 	.word	0x00000008


	//----- nvinfo : EIATTR_FRAME_SIZE
	.align		4
.L_107:
        /*0288*/ 	.byte	0x04, 0x11
        /*028a*/ 	.short	(.L_109 - .L_108)
	.align		4
.L_108:
        /*028c*/ 	.word	index@(_Z7fmul_ruPfff)
        /*0290*/ 	.word	0x00000000


	//----- nvinfo : EIATTR_REGCOUNT
	.align		4
.L_109:
        /*0294*/ 	.byte	0x04, 0x2f
        /*0296*/ 	.short	(.L_111 - .L_110)
	.align		4
.L_110:
        /*0298*/ 	.word	index@(_Z7fmul_rzPfff)
        /*029c*/ 	.word	0x00000008


	//----- nvinfo : EIATTR_FRAME_SIZE
	.align		4
.L_111:
        /*02a0*/ 	.byte	0x04, 0x11
        /*02a2*/ 	.short	(.L_113 - .L_112)
	.align		4
.L_112:
        /*02a4*/ 	.word	index@(_Z7fmul_rzPfff)
        /*02a8*/ 	.word	0x00000000


	//----- nvinfo : EIATTR_REGCOUNT
	.align		4
.L_113:
        /*02ac*/ 	.byte	0x04, 0x2f
        /*02ae*/ 	.short	(.L_115 - .L_114)
	.align		4
.L_114:
        /*02b0*/ 	.word	index@(_Z7fsub_rdPfff)
        /*02b4*/ 	.word	0x00000008


	//----- nvinfo : EIATTR_FRAME_SIZE
	.align		4
.L_115:
        /*02b8*/ 	.byte	0x04, 0x11
        /*02ba*/ 	.short	(.L_117 - .L_116)
	.align		4
.L_116:
        /*02bc*/ 	.word	index@(_Z7fsub_rdPfff)
        /*02c0*/ 	.word	0x00000000


	//----- nvinfo : EIATTR_REGCOUNT
	.align		4
.L_117:
        /*02c4*/ 	.byte	0x04, 0x2f
        /*02c6*/ 	.short	(.L_119 - .L_118)
	.align		4
.L_118:
        /*02c8*/ 	.word	index@(_Z7fsub_rnPfff)
        /*02cc*/ 	.word	0x00000008


	//----- nvinfo : EIATTR_FRAME_SIZE
	.align		4
.L_119:
        /*02d0*/ 	.byte	0x04, 0x11
        /*02d2*/ 	.short	(.L_121 - .L_120)
	.align		4
.L_120:
        /*02d4*/ 	.word	index@(_Z7fsub_rnPfff)
        /*02d8*/ 	.word	0x00000000


	//----- nvinfo : EIATTR_REGCOUNT
	.align		4
.L_121:
        /*02dc*/ 	.byte	0x04, 0x2f
        /*02de*/ 	.short	(.L_123 - .L_122)
	.align		4
.L_122:
        /*02e0*/ 	.word	index@(_Z7fsub_ruPfff)
        /*02e4*/ 	.word	0x00000008


	//----- nvinfo : EIATTR_FRAME_SIZE
	.align		4
.L_123:
        /*02e8*/ 	.byte	0x04, 0x11
        /*02ea*/ 	.short	(.L_125 - .L_124)
	.align		4
.L_124:
        /*02ec*/ 	.word	index@(_Z7fsub_ruPfff)
        /*02f0*/ 	.word	0x00000000


	//----- nvinfo : EIATTR_REGCOUNT
	.align		4
.L_125:
        /*02f4*/ 	.byte	0x04, 0x2f
        /*02f6*/ 	.short	(.L_127 - .L_126)
	.align		4
.L_126:
        /*02f8*/ 	.word	index@(_Z7fsub_rzPfff)
        /*02fc*/ 	.word	0x00000008


	//----- nvinfo : EIATTR_FRAME_SIZE
	.align		4
.L_127:
        /*0300*/ 	.byte	0x04, 0x11
        /*0302*/ 	.short	(.L_129 - .L_128)
	.align		4
.L_128:
        /*0304*/ 	.word	index@(_Z7fsub_rzPfff)
        /*0308*/ 	.word	0x00000000


	//----- nvinfo : EIATTR_MIN_STACK_SIZE
	.align		4
.L_129:
        /*030c*/ 	.byte	0x04, 0x12
        /*030e*/ 	.short	(.L_131 - .L_130)
	.align		4
.L_130:
        /*0310*/ 	.word	index@(_Z7fsub_rzPfff)
        /*0314*/ 	.word	0x00000000


	//----- nvinfo : EIATTR_MIN_STACK_SIZE
	.align		4
.L_131:
        /*0318*/ 	.byte	0x04, 0x12
        /*031a*/ 	.short	(.L_133 - .L_132)
	.align		4
.L_132:
        /*031c*/ 	.word	index@(_Z7fsub_ruPfff)
        /*0320*/ 	.word	0x00000000


	//----- nvinfo : EIATTR_MIN_STACK_SIZE
	.align		4
.L_133:
        /*0324*/ 	.byte	0x04, 0x12
        /*0326*/ 	.short	(.L_135 - .L_134)
	.align		4
.L_134:
        /*0328*/ 	.word	index@(_Z7fsub_rnPfff)
        /*032c*/ 	.word	0x00000000


	//----- nvinfo : EIATTR_MIN_STACK_SIZE
	.align		4
.L_135:
        /*0330*/ 	.byte	0x04, 0x12
        /*0332*/ 	.short	(.L_137 - .L_136)
	.align		4
.L_136:
        /*0334*/ 	.word	index@(_Z7fsub_rdPfff)
        /*0338*/ 	.word	0x00000000


	//----- nvinfo : EIATTR_MIN_STACK_SIZE
	.align		4
.L_137:
        /*033c*/ 	.byte	0x04, 0x12
        /*033e*/ 	.short	(.L_139 - .L_138)
	.align		4
.L_138:
        /*0340*/ 	.word	index@(_Z7fmul_rzPfff)
        /*0344*/ 	.word	0x00000000


	//----- nvinfo : EIATTR_MIN_STACK_SIZE
	.align		4
.L_139:
        /*0348*/ 	.byte	0x04, 0x12
        /*034a*/ 	.short	(.L_141 - .L_140)
	.align		4
.L_140:
        /*034c*/ 	.word	index@(_Z7fmul_ruPfff)
        /*0350*/ 	.word	0x00000000


	//----- nvinfo : EIATTR_MIN_STACK_SIZE
	.align		4
.L_141:
        /*0354*/ 	.byte	0x04, 0x12
        /*0356*/ 	.short	(.L_143 - .L_142)
	.align		4
.L_142:
        /*0358*/ 	.word	index@(_Z7fmul_rnPfff)
        /*035c*/ 	.word	0x00000000


	//----- nvinfo : EIATTR_MIN_STACK_SIZE
	.align		4
.L_143:
        /*0360*/ 	.byte	0x04, 0x12
        /*0362*/ 	.short	(.L_145 - .L_144)
	.align		4
.L_144:
        /*0364*/ 	.word	index@(_Z7fmul_rdPfff)
        /*0368*/ 	.word	0x00000000


	//----- nvinfo : EIATTR_MIN_STACK_SIZE
	.align		4
.L_145:
        /*036c*/ 	.byte	0x04, 0x12
        /*036e*/ 	.short	(.L_147 - .L_146)
	.align		4
.L_146:
        /*0370*/ 	.word	index@(_Z12fmaf_ieee_rzPffff)
        /*0374*/ 	.word	0x00000000


	//----- nvinfo : EIATTR_MIN_STACK_SIZE
	.align		4
.L_147:
        /*0378*/ 	.byte	0x04, 0x12
        /*037a*/ 	.short	(.L_149 - .L_148)
	.align		4
.L_148:
        /*037c*/ 	.word	index@(_Z12fmaf_ieee_ruPffff)
        /*0380*/ 	.word	0x00000000


	//----- nvinfo : EIATTR_MIN_STACK_SIZE
	.align		4
.L_149:
        /*0384*/ 	.byte	0x04, 0x12
        /*0386*/ 	.short	(.L_151 - .L_150)
	.align		4
.L_150:
        /*0388*/ 	.word	index@(_Z12fmaf_ieee_rnPffff)
        /*038c*/ 	.word	0x00000000


	//----- nvinfo : EIATTR_MIN_STACK_SIZE
	.align		4
.L_151:
        /*0390*/ 	.byte	0x04, 0x12
        /*0392*/ 	.short	(.L_153 - .L_152)
	.align		4
.L_152:
        /*0394*/ 	.word	index@(_Z12fmaf_ieee_rdPffff)
        /*0398*/ 	.word	0x00000000


	//----- nvinfo : EIATTR_MIN_STACK_SIZE
	.align		4
.L_153:
        /*039c*/ 	.byte	0x04, 0x12
        /*039e*/ 	.short	(.L_155 - .L_154)
	.align		4
.L_154:
        /*03a0*/ 	.word	index@(_Z7fmaf_rzPffff)
        /*03a4*/ 	.word	0x00000000


	//----- nvinfo : EIATTR_MIN_STACK_SIZE
	.align		4
.L_155:
        /*03a8*/ 	.byte	0x04, 0x12
        /*03aa*/ 	.short	(.L_157 - .L_156)
	.align		4
.L_156:
        /*03ac*/ 	.word	index@(_Z7fmaf_ruPffff)
        /*03b0*/ 	.word	0x00000000


	//----- nvinfo : EIATTR_MIN_STACK_SIZE
	.align		4
.L_157:
        /*03b4*/ 	.byte	0x04, 0x12
        /*03b6*/ 	.short	(.L_159 - .L_158)
	.align		4
.L_158:
        /*03b8*/ 	.word	index@(_Z7fmaf_rnPffff)
        /*03bc*/ 	.word	0x00000000


	//----- nvinfo : EIATTR_MIN_STACK_SIZE
	.align		4
.L_159:
        /*03c0*/ 	.byte	0x04, 0x12
        /*03c2*/ 	.short	(.L_161 - .L_160)
	.align		4
.L_160:
        /*03c4*/ 	.word	index@(_Z7fmaf_rdPffff)
        /*03c8*/ 	.word	0x00000000


	//----- nvinfo : EIATTR_MIN_STACK_SIZE
	.align		4
.L_161:
        /*03cc*/ 	.byte	0x04, 0x12
        /*03ce*/ 	.short	(.L_163 - .L_162)
	.align		4
.L_162:
        /*03d0*/ 	.word	index@(_Z7fadd_rzPfff)
        /*03d4*/ 	.word	0x00000000


	//----- nvinfo : EIATTR_MIN_STACK_SIZE
	.align		4
.L_163:
        /*03d8*/ 	.byte	0x04, 0x12
        /*03da*/ 	.short	(.L_165 - .L_164)
	.align		4
.L_164:
        /*03dc*/ 	.word	index@(_Z7fadd_ruPfff)
        /*03e0*/ 	.word	0x00000000


	//----- nvinfo : EIATTR_MIN_STACK_SIZE
	.align		4
.L_165:
        /*03e4*/ 	.byte	0x04, 0x12
        /*03e6*/ 	.short	(.L_167 - .L_166)
	.align		4
.L_166:
        /*03e8*/ 	.word	index@(_Z7fadd_rnPfff)
        /*03ec*/ 	.word	0x00000000


	//----- nvinfo : EIATTR_MIN_STACK_SIZE
	.align		4
.L_167:
        /*03f0*/ 	.byte	0x04, 0x12
        /*03f2*/ 	.short	(.L_169 - .L_168)
	.align		4
.L_168:
        /*03f4*/ 	.word	index@(_Z7fadd_rdPfff)
        /*03f8*/ 	.word	0x00000000


	//----- nvinfo : EIATTR_MIN_STACK_SIZE
	.align		4
.L_169:
        /*03fc*/ 	.byte	0x04, 0x12
        /*03fe*/ 	.short	(.L_171 - .L_170)
	.align		4
.L_170:
        /*0400*/ 	.word	index@(_Z5_expfPff)
        /*0404*/ 	.word	0x00000000


	//----- nvinfo : EIATTR_MIN_STACK_SIZE
	.align		4
.L_171:
        /*0408*/ 	.byte	0x04, 0x12
        /*040a*/ 	.short	(.L_173 - .L_172)
	.align		4
.L_172:
        /*040c*/ 	.word	index@(_Z7_rnormfPfiPKf)
        /*0410*/ 	.word	0x00000000


	//----- nvinfo : EIATTR_MIN_STACK_SIZE
	.align		4
.L_173:
        /*0414*/ 	.byte	0x04, 0x12
        /*0416*/ 	.short	(.L_175 - .L_174)
	.align		4
.L_174:
        /*0418*/ 	.word	index@(_Z9_rnorm4dfPfffff)
        /*041c*/ 	.word	0x00000000


	//----- nvinfo : EIATTR_MIN_STACK_SIZE
	.align		4
.L_175:
        /*0420*/ 	.byte	0x04, 0x12
        /*0422*/ 	.short	(.L_177 - .L_176)
	.align		4
.L_176:
        /*0424*/ 	.word	index@(_Z9_rnorm3dfPffff)
        /*0428*/ 	.word	0x00000000


	//----- nvinfo : EIATTR_MIN_STACK_SIZE
	.align		4
.L_177:
        /*042c*/ 	.byte	0x04, 0x12
        /*042e*/ 	.short	(.L_179 - .L_178)
	.align		4
.L_178:
        /*0430*/ 	.word	index@(_Z7_rcbrtfPff)
        /*0434*/ 	.word	0x00000000


	//----- nvinfo : EIATTR_MIN_STACK_SIZE
	.align		4
.L_179:
        /*0438*/ 	.byte	0x04, 0x12
        /*043a*/ 	.short	(.L_181 - .L_180)
	.align		4
.L_180:
        /*043c*/ 	.word	index@(_Z6_normfPfiPKf)
        /*0440*/ 	.word	0x00000000


	//----- nvinfo : EIATTR_MIN_STACK_SIZE
	.align		4
.L_181:
        /*0444*/ 	.byte	0x04, 0x12
        /*0446*/ 	.short	(.L_183 - .L_182)
	.align		4
.L_182:
        /*0448*/ 	.word	index@(_Z11setVecValuePff)
        /*044c*/ 	.word	0x00000000


	//----- nvinfo : EIATTR_MIN_STACK_SIZE
	.align		4
.L_183:
        /*0450*/ 	.byte	0x04, 0x12
        /*0452*/ 	.short	(.L_185 - .L_184)
	.align		4
.L_184:
        /*0454*/ 	.word	index@(_Z9_normcdffPff)
        /*0458*/ 	.word	0x00000000


	//----- nvinfo : EIATTR_MIN_STACK_SIZE
	.align		4
.L_185:
        /*045c*/ 	.byte	0x04, 0x12
        /*045e*/ 	.short	(.L_187 - .L_186)
	.align		4
.L_186:
        /*0460*/ 	.word	index@(_Z7_norm4dPfffff)
        /*0464*/ 	.word	0x00000000


	//----- nvinfo : EIATTR_MIN_STACK_SIZE
	.align		4
.L_187:
        /*0468*/ 	.byte	0x04, 0x12
        /*046a*/ 	.short	(.L_189 - .L_188)
	.align		4
.L_188:
        /*046c*/ 	.word	index@(_Z8_norm3dfPffff)
        /*0470*/ 	.word	0x00000000


	//----- nvinfo : EIATTR_MIN_STACK_SIZE
	.align		4
.L_189:
        /*0474*/ 	.byte	0x04, 0x12
        /*0476*/ 	.short	(.L_191 - .L_190)
	.align		4
.L_190:
        /*0478*/ 	.word	index@(_Z4expfPff)
        /*047c*/ 	.word	0x00000000
.L_191:


//--------------------- .nv.compat                --------------------------
	.section	.nv.compat,"",@"SHT_CUDA_COMPAT_INFO"
	.align	4
        /*0000*/ 	.byte	0x02, 0x09, 0x00, 0x00, 0x02, 0x02, 0x01, 0x00, 0x02, 0x05, 0x05, 0x00, 0x03, 0x07, 0x01, 0x01
        /*0010*/ 	.byte	0x02, 0x03, 0x00, 0x00, 0x02, 0x06, 0x01, 0x00, 0x04, 0x0b, 0x08, 0x00, 0x01, 0x00, 0x00, 0x00
        /*0020*/ 	.byte	0x00, 0x00, 0x00, 0x00


//--------------------- .nv.info._Z7fsub_rzPfff   --------------------------
	.section	.nv.info._Z7fsub_rzPfff,"",@"SHT_CUDA_INFO"
	.sectionflags	@""
	.align	4


	//----- nvinfo : EIATTR_CUDA_API_VERSION
	.align		4
        /*0000*/ 	.byte	0x04, 0x37
        /*0002*/ 	.short	(.L_193 - .L_192)
.L_192:
        /*0004*/ 	.word	0x00000082


	//----- nvinfo : EIATTR_KPARAM_INFO
	.align		4
.L_193:
        /*0008*/ 	.byte	0x04, 0x17
        /*000a*/ 	.short	(.L_195 - .L_194)
.L_194:
        /*000c*/ 	.word	0x00000000
        /*0010*/ 	.short	0x0002
        /*0012*/ 	.short	0x000c
        /*0014*/ 	.byte	0x00, 0xf0, 0x11, 0x00


	//----- nvinfo : EIATTR_KPARAM_INFO
	.align		4
.L_195:
        /*0018*/ 	.byte	0x04, 0x17
        /*001a*/ 	.short	(.L_197 - .L_196)
.L_196:
        /*001c*/ 	.word	0x00000000
        /*0020*/ 	.short	0x0001
        /*0022*/ 	.short	0x0008
        /*0024*/ 	.byte	0x00, 0xf0, 0x11, 0x00


	//----- nvinfo : EIATTR_KPARAM_INFO
	.align		4
.L_197:
        /*0028*/ 	.byte	0x04, 0x17
        /*002a*/ 	.short	(.L_199 - .L_198)
.L_198:
        /*002c*/ 	.word	0x00000000
        /*0030*/ 	.short	0x0000
        /*0032*/ 	.short	0x0000
        /*0034*/ 	.byte	0x00, 0xf5, 0x21, 0x00


	//----- nvinfo : EIATTR_SPARSE_MMA_MASK
	.align		4
.L_199:
        /*0038*/ 	.byte	0x03, 0x50
        /*003a*/ 	.short	0x0000


	//----- nvinfo : EIATTR_MAXREG_COUNT
	.align		4
        /*003c*/ 	.byte	0x03, 0x1b
        /*003e*/ 	.short	0x00ff


	//----- nvinfo : EIATTR_MERCURY_ISA_VERSION
	.align		4
        /*0040*/ 	.byte	0x03, 0x5f
        /*0042*/ 	.short	0x0101


	//----- nvinfo : EIATTR_VRC_CTA_INIT_COUNT
	.align		4
        /*0044*/ 	.byte	0x02, 0x4a
	.zero		1
	.zero		1


	//----- nvinfo : EIATTR_EXIT_INSTR_OFFSETS
	.align		4
        /*0048*/ 	.byte	0x04, 0x1c
        /*004a*/ 	.short	(.L_201 - .L_200)


	//   ....[0]....
.L_200:
        /*004c*/ 	.word	0x00000060


	//----- nvinfo : EIATTR_CBANK_PARAM_SIZE
	.align		4
.L_201:
        /*0050*/ 	.byte	0x03, 0x19
        /*0052*/ 	.short	0x0010


	//----- nvinfo : EIATTR_PARAM_CBANK
	.align		4
        /*0054*/ 	.byte	0x04, 0x0a
        /*0056*/ 	.short	(.L_203 - .L_202)
	.align		4
.L_202:
        /*0058*/ 	.word	index@(.nv.constant0._Z7fsub_rzPfff)
        /*005c*/ 	.short	0x0380
        /*005e*/ 	.short	0x0010


	//----- nvinfo : EIATTR_SW_WAR
	.align		4
.L_203:
        /*0060*/ 	.byte	0x04, 0x36
        /*0062*/ 	.short	(.L_205 - .L_204)
.L_204:
        /*0064*/ 	.word	0x00000008
.L_205:


//--------------------- .nv.info._Z7fsub_ruPfff   --------------------------
	.section	.nv.info._Z7fsub_ruPfff,"",@"SHT_CUDA_INFO"
	.sectionflags	@""
	.align	4


	//----- nvinfo : EIATTR_CUDA_API_VERSION
	.align		4
        /*0000*/ 	.byte	0x04, 0x37
        /*0002*/ 	.short	(.L_207 - .L_206)
.L_206:
        /*0004*/ 	.word	0x00000082


	//----- nvinfo : EIATTR_KPARAM_INFO
	.align		4
.L_207:
        /*0008*/ 	.byte	0x04, 0x17
        /*000a*/ 	.short	(.L_209 - .L_208)
.L_208:
        /*000c*/ 	.word	0x00000000
        /*0010*/ 	.short	0x0002
        /*0012*/ 	.short	0x000c
        /*0014*/ 	.byte	0x00, 0xf0, 0x11, 0x00


	//----- nvinfo : EIATTR_KPARAM_INFO
	.align		4
.L_209:
        /*0018*/ 	.byte	0x04, 0x17
        /*001a*/ 	.short	(.L_211 - .L_210)
.L_210:
        /*001c*/ 	.word	0x00000000
        /*0020*/ 	.short	0x0001
        /*0022*/ 	.short	0x0008
        /*0024*/ 	.byte	0x00, 0xf0, 0x11, 0x00


	//----- nvinfo : EIATTR_KPARAM_INFO
	.align		4
.L_211:
        /*0028*/ 	.byte	0x04, 0x17
        /*002a*/ 	.short	(.L_213 - .L_212)
.L_212:
        /*002c*/ 	.word	0x00000000
        /*0030*/ 	.short	0x0000
        /*0032*/ 	.short	0x0000
        /*0034*/ 	.byte	0x00, 0xf5, 0x21, 0x00


	//----- nvinfo : EIATTR_SPARSE_MMA_MASK
	.align		4
.L_213:
        /*0038*/ 	.byte	0x03, 0x50
        /*003a*/ 	.short	0x0000


	//----- nvinfo : EIATTR_MAXREG_COUNT
	.align		4
        /*003c*/ 	.byte	0x03, 0x1b
        /*003e*/ 	.short	0x00ff


	//----- nvinfo : EIATTR_MERCURY_ISA_VERSION
	.align		4
        /*0040*/ 	.byte	0x03, 0x5f
        /*0042*/ 	.short	0x0101


	//----- nvinfo : EIATTR_VRC_CTA_INIT_COUNT
	.align		4
        /*0044*/ 	.byte	0x02, 0x4a
	.zero		1
	.zero		1


	//----- nvinfo : EIATTR_EXIT_INSTR_OFFSETS
	.align		4
        /*0048*/ 	.byte	0x04, 0x1c
        /*004a*/ 	.short	(.L_215 - .L_214)


	//   ....[0]....
.L_214:
        /*004c*/ 	.word	0x00000060


	//----- nvinfo : EIATTR_CBANK_PARAM_SIZE
	.align		4
.L_215:
        /*0050*/ 	.byte	0x03, 0x19
        /*0052*/ 	.short	0x0010


	//----- nvinfo : EIATTR_PARAM_CBANK
	.align		4
        /*0054*/ 	.byte	0x04, 0x0a
        /*0056*/ 	.short	(.L_217 - .L_216)
	.align		4
.L_216:
        /*0058*/ 	.word	index@(.nv.constant0._Z7fsub_ruPfff)
        /*005c*/ 	.short	0x0380
        /*005e*/ 	.short	0x0010


	//----- nvinfo : EIATTR_SW_WAR
	.align		4
.L_217:
        /*0060*/ 	.byte	0x04, 0x36
        /*0062*/ 	.short	(.L_219 - .L_218)
.L_218:
        /*0064*/ 	.word	0x00000008
.L_219:


//--------------------- .nv.info._Z7fsub_rnPfff   --------------------------
	.section	.nv.info._Z7fsub_rnPfff,"",@"SHT_CUDA_INFO"
	.sectionflags	@""
	.align	4


	//----- nvinfo : EIATTR_CUDA_API_VERSION
	.align		4
        /*0000*/ 	.byte	0x04, 0x37
        /*0002*/ 	.short	(.L_221 - .L_220)
.L_220:
        /*0004*/ 	.word	0x00000082


	//----- nvinfo : EIATTR_KPARAM_INFO
	.align		4
.L_221:
        /*0008*/ 	.byte	0x04, 0x17
        /*000a*/ 	.short	(.L_223 - .L_222)
.L_222:
        /*000c*/ 	.word	0x00000000
        /*0010*/ 	.short	0x0002
        /*0012*/ 	.short	0x000c
        /*0014*/ 	.byte	0x00, 0xf0, 0x11, 0x00


	//----- nvinfo : EIATTR_KPARAM_INFO
	.align		4
.L_223:
        /*0018*/ 	.byte	0x04, 0x17
        /*001a*/ 	.short	(.L_225 - .L_224)
.L_224:
        /*001c*/ 	.word	0x00000000
        /*0020*/ 	.short	0x0001
        /*0022*/ 	.short	0x0008
        /*0024*/ 	.byte	0x00, 0xf0, 0x11, 0x00


	//----- nvinfo : EIATTR_KPARAM_INFO
	.align		4
.L_225:
        /*0028*/ 	.byte	0x04, 0x17
        /*002a*/ 	.short	(.L_227 - .L_226)
.L_226:
        /*002c*/ 	.word	0x00000000
        /*0030*/ 	.short	0x0000
        /*0032*/ 	.short	0x0000
        /*0034*/ 	.byte	0x00, 0xf5, 0x21, 0x00


	//----- nvinfo : EIATTR_SPARSE_MMA_MASK
	.align		4
.L_227:
        /*0038*/ 	.byte	0x03, 0x50
        /*003a*/ 	.short	0x0000


	//----- nvinfo : EIATTR_MAXREG_COUNT
	.align		4
        /*003c*/ 	.byte	0x03, 0x1b
        /*003e*/ 	.short	0x00ff


	//----- nvinfo : EIATTR_MERCURY_ISA_VERSION
	.align		4
        /*0040*/ 	.byte	0x03, 0x5f
        /*0042*/ 	.short	0x0101


	//----- nvinfo : EIATTR_VRC_CTA_INIT_COUNT
	.align		4
        /*0044*/ 	.byte	0x02, 0x4a
	.zero		1
	.zero		1


	//----- nvinfo : EIATTR_EXIT_INSTR_OFFSETS
	.align		4
        /*0048*/ 	.byte	0x04, 0x1c
        /*004a*/ 	.short	(.L_229 - .L_228)


	//   ....[0]....
.L_228:
        /*004c*/ 	.word	0x00000060


	//----- nvinfo : EIATTR_CBANK_PARAM_SIZE
	.align		4
.L_229:
        /*0050*/ 	.byte	0x03, 0x19
        /*0052*/ 	.short	0x0010


	//----- nvinfo : EIATTR_PARAM_CBANK
	.align		4
        /*0054*/ 	.byte	0x04, 0x0a
        /*0056*/ 	.short	(.L_231 - .L_230)
	.align		4
.L_230:
        /*0058*/ 	.word	index@(.nv.constant0._Z7fsub_rnPfff)
        /*005c*/ 	.short	0x0380
        /*005e*/ 	.short	0x0010


	//----- nvinfo : EIATTR_SW_WAR
	.align		4
.L_231:
        /*0060*/ 	.byte	0x04, 0x36
        /*0062*/ 	.short	(.L_233 - .L_232)
.L_232:
        /*0064*/ 	.word	0x00000008
.L_233:


//--------------------- .nv.info._Z7fsub_rdPfff   --------------------------
	.section	.nv.info._Z7fsub_rdPfff,"",@"SHT_CUDA_INFO"
	.sectionflags	@""
	.align	4


	//----- nvinfo : EIATTR_CUDA_API_VERSION
	.align		4
        /*0000*/ 	.byte	0x04, 0x37
        /*0002*/ 	.short	(.L_235 - .L_234)
.L_234:
        /*0004*/ 	.word	0x00000082


	//----- nvinfo : EIATTR_KPARAM_INFO
	.align		4
.L_235:
        /*0008*/ 	.byte	0x04, 0x17
        /*000a*/ 	.short	(.L_237 - .L_236)
.L_236:
        /*000c*/ 	.word	0x00000000
        /*0010*/ 	.short	0x0002
        /*0012*/ 	.short	0x000c
        /*0014*/ 	.byte	0x00, 0xf0, 0x11, 0x00


	//----- nvinfo : EIATTR_KPARAM_INFO
	.align		4
.L_237:
        /*0018*/ 	.byte	0x04, 0x17
        /*001a*/ 	.short	(.L_239 - .L_238)
.L_238:
        /*001c*/ 	.word	0x00000000
        /*0020*/ 	.short	0x0001
        /*0022*/ 	.short	0x0008
        /*0024*/ 	.byte	0x00, 0xf0, 0x11, 0x00


	//----- nvinfo : EIATTR_KPARAM_INFO
	.align		4
.L_239:
        /*0028*/ 	.byte	0x04, 0x17
        /*002a*/ 	.short	(.L_241 - .L_240)
.L_240:
        /*002c*/ 	.word	0x00000000
        /*0030*/ 	.short	0x0000
        /*0032*/ 	.short	0x0000
        /*0034*/ 	.byte	0x00, 0xf5, 0x21, 0x00


	//----- nvinfo : EIATTR_SPARSE_MMA_MASK
	.align		4
.L_241:
        /*0038*/ 	.byte	0x03, 0x50
        /*003a*/ 	.short	0x0000


	//----- nvinfo : EIATTR_MAXREG_COUNT
	.align		4
        /*003c*/ 	.byte	0x03, 0x1b
        /*003e*/ 	.short	0x00ff


	//----- nvinfo : EIATTR_MERCURY_ISA_VERSION
	.align		4
        /*0040*/ 	.byte	0x03, 0x5f
        /*0042*/ 	.short	0x0101


	//----- nvinfo : EIATTR_VRC_CTA_INIT_COUNT
	.align		4
        /*0044*/ 	.byte	0x02, 0x4a
	.zero		1
	.zero		1


	//----- nvinfo : EIATTR_EXIT_INSTR_OFFSETS
	.align		4
        /*0048*/ 	.byte	0x04, 0x1c
        /*004a*/ 	.short	(.L_243 - .L_242)


	//   ....[0]....
.L_242:
        /*004c*/ 	.word	0x00000060


	//----- nvinfo : EIATTR_CBANK_PARAM_SIZE
	.align		4
.L_243:
        /*0050*/ 	.byte	0x03, 0x19
        /*0052*/ 	.short	0x0010


	//----- nvinfo : EIATTR_PARAM_CBANK
	.align		4
        /*0054*/ 	.byte	0x04, 0x0a
        /*0056*/ 	.short	(.L_245 - .L_244)
	.align		4
.L_244:
        /*0058*/ 	.word	index@(.nv.constant0._Z7fsub_rdPfff)
        /*005c*/ 	.short	0x0380
        /*005e*/ 	.short	0x0010


	//----- nvinfo : EIATTR_SW_WAR
	.align		4
.L_245:
        /*0060*/ 	.byte	0x04, 0x36
        /*0062*/ 	.short	(.L_247 - .L_246)
.L_246:
        /*0064*/ 	.word	0x00000008
.L_247:


//--------------------- .nv.info._Z7fmul_rzPfff   --------------------------
	.section	.nv.info._Z7fmul_rzPfff,"",@"SHT_CUDA_INFO"
	.sectionflags	@""
	.align	4


	//----- nvinfo : EIATTR_CUDA_API_VERSION
	.align		4
        /*0000*/ 	.byte	0x04, 0x37
        /*0002*/ 	.short	(.L_249 - .L_248)
.L_248:
        /*0004*/ 	.word	0x00000082


	//----- nvinfo : EIATTR_KPARAM_INFO
	.align		4
.L_249:
        /*0008*/ 	.byte	0x04, 0x17
        /*000a*/ 	.short	(.L_251 - .L_250)
.L_250:
        /*000c*/ 	.word	0x00000000
        /*0010*/ 	.short	0x0002
        /*0012*/ 	.short	0x000c
        /*0014*/ 	.byte	0x00, 0xf0, 0x11, 0x00


	//----- nvinfo : EIATTR_KPARAM_INFO
	.align		4
.L_251:
        /*0018*/ 	.byte	0x04, 0x17
        /*001a*/ 	.short	(.L_253 - .L_252)
.L_252:
        /*001c*/ 	.word	0x00000000
        /*0020*/ 	.short	0x0001
        /*0022*/ 	.short	0x0008
        /*0024*/ 	.byte	0x00, 0xf0, 0x11, 0x00


	//----- nvinfo : EIATTR_KPARAM_INFO
	.align		4
.L_253:
        /*0028*/ 	.byte	0x04, 0x17
        /*002a*/ 	.short	(.L_255 - .L_254)
.L_254:
        /*002c*/ 	.word	0x00000000
        /*0030*/ 	.short	0x0000
        /*0032*/ 	.short	0x0000
        /*0034*/ 	.byte	0x00, 0xf5, 0x21, 0x00


	//----- nvinfo : EIATTR_SPARSE_MMA_MASK
	.align		4
.L_255:
        /*0038*/ 	.byte	0x03, 0x50
        /*003a*/ 	.short	0x0000


	//----- nvinfo : EIATTR_MAXREG_COUNT
	.align		4
        /*003c*/ 	.byte	0x03, 0x1b
        /*003e*/ 	.short	0x00ff


	//----- nvinfo : EIATTR_MERCURY_ISA_VERSION
	.align		4
        /*0040*/ 	.byte	0x03, 0x5f
        /*0042*/ 	.short	0x0101


	//----- nvinfo : EIATTR_VRC_CTA_INIT_COUNT
	.align		4
        /*0044*/ 	.byte	0x02, 0x4a
	.zero		1
	.zero		1


	//----- nvinfo : EIATTR_EXIT_INSTR_OFFSETS
	.align		4
        /*0048*/ 	.byte	0x04, 0x1c
        /*004a*/ 	.short	(.L_257 - .L_256)


	//   ....[0]....
.L_256:
        /*004c*/ 	.word	0x00000060


	//----- nvinfo : EIATTR_CBANK_PARAM_SIZE
	.align		4
.L_257:
        /*0050*/ 	.byte	0x03, 0x19
        /*0052*/ 	.short	0x0010


	//----- nvinfo : EIATTR_PARAM_CBANK
	.align		4
        /*0054*/ 	.byte	0x04, 0x0a
        /*0056*/ 	.short	(.L_259 - .L_258)
	.align		4
.L_258:
        /*0058*/ 	.word	index@(.nv.constant0._Z7fmul_rzPfff)
        /*005c*/ 	.short	0x0380
        /*005e*/ 	.short	0x0010


	//----- nvinfo : EIATTR_SW_WAR
	.align		4
.L_259:
        /*0060*/ 	.byte	0x04, 0x36
        /*0062*/ 	.short	(.L_261 - .L_260)
.L_260:
        /*0064*/ 	.word	0x00000008
.L_261:


//--------------------- .nv.info._Z7fmul_ruPfff   --------------------------
	.section	.nv.info._Z7fmul_ruPfff,"",@"SHT_CUDA_INFO"
	.sectionflags	@""
	.align	4


	//----- nvinfo : EIATTR_CUDA_API_VERSION
	.align		4
        /*0000*/ 	.byte	0x04, 0x37
        /*0002*/ 	.short	(.L_263 - .L_262)
.L_262:
        /*0004*/ 	.word	0x00000082


	//----- nvinfo : EIATTR_KPARAM_INFO
	.align		4
.L_263:
        /*0008*/ 	.byte	0x04, 0x17
        /*000a*/ 	.short	(.L_265 - .L_264)
.L_264:
        /*000c*/ 	.word	0x00000000
        /*0010*/ 	.short	0x0002
        /*0012*/ 	.short	0x000c
        /*0014*/ 	.byte	0x00, 0xf0, 0x11, 0x00


	//----- nvinfo : EIATTR_KPARAM_INFO
	.align		4
.L_265:
        /*0018*/ 	.byte	0x04, 0x17
        /*001a*/ 	.short	(.L_267 - .L_266)
.L_266:
        /*001c*/ 	.word	0x00000000
        /*0020*/ 	.short	0x0001
        /*0022*/ 	.short	0x0008
        /*0024*/ 	.byte	0x00, 0xf0, 0x11, 0x00


	//----- nvinfo : EIATTR_KPARAM_INFO
	.align		4
.L_267:
        /*0028*/ 	.byte	0x04, 0x17
        /*002a*/ 	.short	(.L_269 - .L_268)
.L_268:
        /*002c*/ 	.word	0x00000000
        /*0030*/ 	.short	0x0000
        /*0032*/ 	.short	0x0000
        /*0034*/ 	.byte	0x00, 0xf5, 0x21, 0x00


	//----- nvinfo : EIATTR_SPARSE_MMA_MASK
	.align		4
.L_269:
        /*0038*/ 	.byte	0x03, 0x50
        /*003a*/ 	.short	0x0000


	//----- nvinfo : EIATTR_MAXREG_COUNT
	.align		4
        /*003c*/ 	.byte	0x03, 0x1b
        /*003e*/ 	.short	0x00ff


	//----- nvinfo : EIATTR_MERCURY_ISA_VERSION
	.align		4
        /*0040*/ 	.byte	0x03, 0x5f
        /*0042*/ 	.short	0x0101


	//----- nvinfo : EIATTR_VRC_CTA_INIT_COUNT
	.align		4
        /*0044*/ 	.byte	0x02, 0x4a
	.zero		1
	.zero		1


	//----- nvinfo : EIATTR_EXIT_INSTR_OFFSETS
	.align		4
        /*0048*/ 	.byte	0x04, 0x1c
        /*004a*/ 	.short	(.L_271 - .L_270)


	//   ....[0]....
.L_270:
        /*004c*/ 	.word	0x00000060


	//----- nvinfo : EIATTR_CBANK_PARAM_SIZE
	.align		4
.L_271:
        /*0050*/ 	.byte	0x03, 0x19
        /*0052*/ 	.short	0x0010


	//----- nvinfo : EIATTR_PARAM_CBANK
	.align		4
        /*0054*/ 	.byte	0x04, 0x0a
        /*0056*/ 	.short	(.L_273 - .L_272)
	.align		4
.L_272:
        /*0058*/ 	.word	index@(.nv.constant0._Z7fmul_ruPfff)
        /*005c*/ 	.short	0x0380
        /*005e*/ 	.short	0x0010


	//----- nvinfo : EIATTR_SW_WAR
	.align		4
.L_273:
        /*0060*/ 	.byte	0x04, 0x36
        /*0062*/ 	.short	(.L_275 - .L_274)
.L_274:
        /*0064*/ 	.word	0x00000008
.L_275:


//--------------------- .nv.info._Z7fmul_rnPfff   --------------------------
	.section	.nv.info._Z7fmul_rnPfff,"",@"SHT_CUDA_INFO"
	.sectionflags	@""
	.align	4


	//----- nvinfo : EIATTR_CUDA_API_VERSION
	.align		4
        /*0000*/ 	.byte	0x04, 0x37
        /*0002*/ 	.short	(.L_277 - .L_276)
.L_276:
        /*0004*/ 	.word	0x00000082


	//----- nvinfo : EIATTR_KPARAM_INFO
	.align		4
.L_277:
        /*0008*/ 	.byte	0x04, 0x17
        /*000a*/ 	.short	(.L_279 - .L_278)
.L_278:
        /*000c*/ 	.word	0x00000000
        /*0010*/ 	.short	0x0002
        /*0012*/ 	.short	0x000c
        /*0014*/ 	.byte	0x00, 0xf0, 0x11, 0x00


	//----- nvinfo : EIATTR_KPARAM_INFO
	.align		4
.L_279:
        /*0018*/ 	.byte	0x04, 0x17
        /*001a*/ 	.short	(.L_281 - .L_280)
.L_280:
        /*001c*/ 	.word	0x00000000
        /*0020*/ 	.short	0x0001
        /*0022*/ 	.short	0x0008
        /*0024*/ 	.byte	0x00, 0xf0, 0x11, 0x00


	//----- nvinfo : EIATTR_KPARAM_INFO
	.align		4
.L_281:
        /*0028*/ 	.byte	0x04, 0x17
        /*002a*/ 	.short	(.L_283 - .L_282)
.L_282:
        /*002c*/ 	.word	0x00000000
        /*0030*/ 	.short	0x0000
        /*0032*/ 	.short	0x0000
        /*0034*/ 	.byte	0x00, 0xf5, 0x21, 0x00


	//----- nvinfo : EIATTR_SPARSE_MMA_MASK
	.align		4
.L_283:
        /*0038*/ 	.byte	0x03, 0x50
        /*003a*/ 	.short	0x0000


	//----- nvinfo : EIATTR_MAXREG_COUNT
	.align		4
        /*003c*/ 	.byte	0x03, 0x1b
        /*003e*/ 	.short	0x00ff


	//----- nvinfo : EIATTR_MERCURY_ISA_VERSION
	.align		4
        /*0040*/ 	.byte	0x03, 0x5f
        /*0042*/ 	.short	0x0101


	//----- nvinfo : EIATTR_VRC_CTA_INIT_COUNT
	.align		4
        /*0044*/ 	.byte	0x02, 0x4a
	.zero		1
	.zero		1


	//----- nvinfo : EIATTR_EXIT_INSTR_OFFSETS
	.align		4
        /*0048*/ 	.byte	0x04, 0x1c
        /*004a*/ 	.short	(.L_285 - .L_284)


	//   ....[0]....
.L_284:
        /*004c*/ 	.word	0x00000060


	//----- nvinfo : EIATTR_CBANK_PARAM_SIZE
	.align		4
.L_285:
        /*0050*/ 	.byte	0x03, 0x19
        /*0052*/ 	.short	0x0010


	//----- nvinfo : EIATTR_PARAM_CBANK
	.align		4
        /*0054*/ 	.byte	0x04, 0x0a
        /*0056*/ 	.short	(.L_287 - .L_286)
	.align		4
.L_286:
        /*0058*/ 	.word	index@(.nv.constant0._Z7fmul_rnPfff)
        /*005c*/ 	.short	0x0380
        /*005e*/ 	.short	0x0010


	//----- nvinfo : EIATTR_SW_WAR
	.align		4
.L_287:
        /*0060*/ 	.byte	0x04, 0x36
        /*0062*/ 	.short	(.L_289 - .L_288)
.L_288:
        /*0064*/ 	.word	0x00000008
.L_289:


//--------------------- .nv.info._Z7fmul_rdPfff   --------------------------
	.section	.nv.info._Z7fmul_rdPfff,"",@"SHT_CUDA_INFO"
	.sectionflags	@""
	.align	4


	//----- nvinfo : EIATTR_CUDA_API_VERSION
	.align		4
        /*0000*/ 	.byte	0x04, 0x37
        /*0002*/ 	.short	(.L_291 - .L_290)
.L_290:
        /*0004*/ 	.word	0x00000082


	//----- nvinfo : EIATTR_KPARAM_INFO
	.align		4
.L_291:
        /*0008*/ 	.byte	0x04, 0x17
        /*000a*/ 	.short	(.L_293 - .L_292)
.L_292:
        /*000c*/ 	.word	0x00000000
        /*0010*/ 	.short	0x0002
        /*0012*/ 	.short	0x000c
        /*0014*/ 	.byte	0x00, 0xf0, 0x11, 0x00


	//----- nvinfo : EIATTR_KPARAM_INFO
	.align		4
.L_293:
        /*0018*/ 	.byte	0x04, 0x17
        /*001a*/ 	.short	(.L_295 - .L_294)
.L_294:
        /*001c*/ 	.word	0x00000000
        /*0020*/ 	.short	0x0001
        /*0022*/ 	.short	0x0008
        /*0024*/ 	.byte	0x00, 0xf0, 0x11, 0x00


	//----- nvinfo : EIATTR_KPARAM_INFO
	.align		4
.L_295:
        /*0028*/ 	.byte	0x04, 0x17
        /*002a*/ 	.short	(.L_297 - .L_296)
.L_296:
        /*002c*/ 	.word	0x00000000
        /*0030*/ 	.short	0x0000
        /*0032*/ 	.short	0x0000
        /*0034*/ 	.byte	0x00, 0xf5, 0x21, 0x00


	//----- nvinfo : EIATTR_SPARSE_MMA_MASK
	.align		4
.L_297:
        /*0038*/ 	.byte	0x03, 0x50
        /*003a*/ 	.short	0x0000


	//----- nvinfo : EIATTR_MAXREG_COUNT
	.align		4
        /*003c*/ 	.byte	0x03, 0x1b
        /*003e*/ 	.short	0x00ff


	//----- nvinfo : EIATTR_MERCURY_ISA_VERSION
	.align		4
        /*0040*/ 	.byte	0x03, 0x5f
        /*0042*/ 	.short	0x0101


	//----- nvinfo : EIATTR_VRC_CTA_INIT_COUNT
	.align		4
        /*0044*/ 	.byte	0x02, 0x4a
	.zero		1
	.zero		1


	//----- nvinfo : EIATTR_EXIT_INSTR_OFFSETS
	.align		4
        /*0048*/ 	.byte	0x04, 0x1c
        /*004a*/ 	.short	(.L_299 - .L_298)


	//   ....[0]....
.L_298:
        /*004c*/ 	.word	0x00000060


	//----- nvinfo : EIATTR_CBANK_PARAM_SIZE
	.align		4
.L_299:
        /*0050*/ 	.byte	0x03, 0x19
        /*0052*/ 	.short	0x0010


	//----- nvinfo : EIATTR_PARAM_CBANK
	.align		4
        /*0054*/ 	.byte	0x04, 0x0a
        /*0056*/ 	.short	(.L_301 - .L_300)
	.align		4
.L_300:
        /*0058*/ 	.word	index@(.nv.constant0._Z7fmul_rdPfff)
        /*005c*/ 	.short	0x0380
        /*005e*/ 	.short	0x0010


	//----- nvinfo : EIATTR_SW_WAR
	.align		4
.L_301:
        /*0060*/ 	.byte	0x04, 0x36
        /*0062*/ 	.short	(.L_303 - .L_302)
.L_302:
        /*0064*/ 	.word	0x00000008
.L_303:


//--------------------- .nv.info._Z12fmaf_ieee_rzPffff --------------------------
	.section	.nv.info._Z12fmaf_ieee_rzPffff,"",@"SHT_CUDA_INFO"
	.sectionflags	@""
	.align	4


	//----- nvinfo : EIATTR_CUDA_API_VERSION
	.align		4
        /*0000*/ 	.byte	0x04, 0x37
        /*0002*/ 	.short	(.L_305 - .L_304)
.L_304:
        /*0004*/ 	.word	0x00000082


	//----- nvinfo : EIATTR_KPARAM_INFO
	.align		4
.L_305:
        /*0008*/ 	.byte	0x04, 0x17
        /*000a*/ 	.short	(.L_307 - .L_306)
.L_306:
        /*000c*/ 	.word	0x00000000
        /*0010*/ 	.short	0x0003
        /*0012*/ 	.short	0x0010
        /*0014*/ 	.byte	0x00, 0xf0, 0x11, 0x00


	//----- nvinfo : EIATTR_KPARAM_INFO
	.align		4
.L_307:
        /*0018*/ 	.byte	0x04, 0x17
        /*001a*/ 	.short	(.L_309 - .L_308)
.L_308:
        /*001c*/ 	.word	0x00000000
        /*0020*/ 	.short	0x0002
        /*0022*/ 	.short	0x000c
        /*0024*/ 	.byte	0x00, 0xf0, 0x11, 0x00


	//----- nvinfo : EIATTR_KPARAM_INFO
	.align		4
.L_309:
        /*0028*/ 	.byte	0x04, 0x17
        /*002a*/ 	.short	(.L_311 - .L_310)
.L_310:
        /*002c*/ 	.word	0x00000000
        /*0030*/ 	.short	0x0001
        /*0032*/ 	.short	0x0008
        /*0034*/ 	.byte	0x00, 0xf0, 0x11, 0x00


	//----- nvinfo : EIATTR_KPARAM_INFO
	.align		4
.L_311:
        /*0038*/ 	.byte	0x04, 0x17
        /*003a*/ 	.short	(.L_313 - .L_312)
.L_312:
        /*003c*/ 	.word	0x00000000
        /*0040*/ 	.short	0x0000
        /*0042*/ 	.short	0x0000
        /*0044*/ 	.byte	0x00, 0xf5, 0x21, 0x00


	//----- nvinfo : EIATTR_SPARSE_MMA_MASK
	.align		4
.L_313:
        /*0048*/ 	.byte	0x03, 0x50
        /*004a*/ 	.short	0x0000


	//----- nvinfo : EIATTR_MAXREG_COUNT
	.align		4
        /*004c*/ 	.byte	0x03, 0x1b
        /*004e*/ 	.short	0x00ff


	//----- nvinfo : EIATTR_MERCURY_ISA_VERSION
	.align		4
        /*0050*/ 	.byte	0x03, 0x5f
        /*0052*/ 	.short	0x0101


	//----- nvinfo : EIATTR_VRC_CTA_INIT_COUNT
	.align		4
        /*0054*/ 	.byte	0x02, 0x4a
	.zero		1
	.zero		1


	//----- nvinfo : EIATTR_EXIT_INSTR_OFFSETS
	.align		4
        /*0058*/ 	.byte	0x04, 0x1c
        /*005a*/ 	.short	(.L_315 - .L_314)


	//   ....[0]....
.L_314:
        /*005c*/ 	.word	0x00000070


	//----- nvinfo : EIATTR_CBANK_PARAM_SIZE
	.align		4
.L_315:
        /*0060*/ 	.byte	0x03, 0x19
        /*0062*/ 	.short	0x0014


	//----- nvinfo : EIATTR_PARAM_CBANK
	.align		4
        /*0064*/ 	.byte	0x04, 0x0a
        /*0066*/ 	.short	(.L_317 - .L_316)
	.align		4
.L_316:
        /*0068*/ 	.word	index@(.nv.constant0._Z12fmaf_ieee_rzPffff)
        /*006c*/ 	.short	0x0380
        /*006e*/ 	.short	0x0014


	//----- nvinfo : EIATTR_SW_WAR
	.align		4
.L_317:
        /*0070*/ 	.byte	0x04, 0x36
        /*0072*/ 	.short	(.L_319 - .L_318)
.L_318:
        /*0074*/ 	.word	0x00000008
.L_319:


//--------------------- .nv.info._Z12fmaf_ieee_ruPffff --------------------------
	.section	.nv.info._Z12fmaf_ieee_ruPffff,"",@"SHT_CUDA_INFO"
	.sectionflags	@""
	.align	4


	//----- nvinfo : EIATTR_CUDA_API_VERSION
	.align		4
        /*0000*/ 	.byte	0x04, 0x37
        /*0002*/ 	.short	(.L_321 - .L_320)
.L_320:
        /*0004*/ 	.word	0x00000082


	//----- nvinfo : EIATTR_KPARAM_INFO
	.align		4
.L_321:
        /*0008*/ 	.byte	0x04, 0x17
        /*000a*/ 	.short	(.L_323 - .L_322)
.L_322:
        /*000c*/ 	.word	0x00000000
        /*0010*/ 	.short	0x0003
        /*0012*/ 	.short	0x0010
        /*0014*/ 	.byte	0x00, 0xf0, 0x11, 0x00


	//----- nvinfo : EIATTR_KPARAM_INFO
	.align		4
.L_323:
        /*0018*/ 	.byte	0x04, 0x17
        /*001a*/ 	.short	(.L_325 - .L_324)
.L_324:
        /*001c*/ 	.word	0x00000000
        /*0020*/ 	.short	0x0002
        /*0022*/ 	.short	0x000c
        /*0024*/ 	.byte	0x00, 0xf0, 0x11, 0x00


	//----- nvinfo : EIATTR_KPARAM_INFO
	.align		4
.L_325:
        /*0028*/ 	.byte	0x04, 0x17
        /*002a*/ 	.short	(.L_327 - .L_326)
.L_326:
        /*002c*/ 	.word	0x00000000
        /*0030*/ 	.short	0x0001
        /*0032*/ 	.short	0x0008
        /*0034*/ 	.byte	0x00, 0xf0, 0x11, 0x00


	//----- nvinfo : EIATTR_KPARAM_INFO
	.align		4
.L_327:
        /*0038*/ 	.byte	0x04, 0x17
        /*003a*/ 	.short	(.L_329 - .L_328)
.L_328:
        /*003c*/ 	.word	0x00000000
        /*0040*/ 	.short	0x0000
        /*0042*/ 	.short	0x0000
        /*0044*/ 	.byte	0x00, 0xf5, 0x21, 0x00


	//----- nvinfo : EIATTR_SPARSE_MMA_MASK
	.align		4
.L_329:
        /*0048*/ 	.byte	0x03, 0x50
        /*004a*/ 	.short	0x0000


	//----- nvinfo : EIATTR_MAXREG_COUNT
	.align		4
        /*004c*/ 	.byte	0x03, 0x1b
        /*004e*/ 	.short	0x00ff


	//----- nvinfo : EIATTR_MERCURY_ISA_VERSION
	.align		4
        /*0050*/ 	.byte	0x03, 0x5f
        /*0052*/ 	.short	0x0101


	//----- nvinfo : EIATTR_VRC_CTA_INIT_COUNT
	.align		4
        /*0054*/ 	.byte	0x02, 0x4a
	.zero		1
	.zero		1


	//----- nvinfo : EIATTR_EXIT_INSTR_OFFSETS
	.align		4
        /*0058*/ 	.byte	0x04, 0x1c
        /*005a*/ 	.short	(.L_331 - .L_330)


	//   ....[0]....
.L_330:
        /*005c*/ 	.word	0x00000070


	//----- nvinfo : EIATTR_CBANK_PARAM_SIZE
	.align		4
.L_331:
        /*0060*/ 	.byte	0x03, 0x19
        /*0062*/ 	.short	0x0014


	//----- nvinfo : EIATTR_PARAM_CBANK
	.align		4
        /*0064*/ 	.byte	0x04, 0x0a
        /*0066*/ 	.short	(.L_333 - .L_332)
	.align		4
.L_332:
        /*0068*/ 	.word	index@(.nv.constant0._Z12fmaf_ieee_ruPffff)
        /*006c*/ 	.short	0x0380
        /*006e*/ 	.short	0x0014


	//----- nvinfo : EIATTR_SW_WAR
	.align		4
.L_333:
        /*0070*/ 	.byte	0x04, 0x36
        /*0072*/ 	.short	(.L_335 - .L_334)
.L_334:
        /*0074*/ 	.word	0x00000008
.L_335:


//--------------------- .nv.info._Z12fmaf_ieee_rnPffff --------------------------
	.section	.nv.info._Z12fmaf_ieee_rnPffff,"",@"SHT_CUDA_INFO"
	.sectionflags	@""
	.align	4


	//----- nvinfo : EIATTR_CUDA_API_VERSION
	.align		4
        /*0000*/ 	.byte	0x04, 0x37
        /*0002*/ 	.short	(.L_337 - .L_336)
.L_336:
        /*0004*/ 	.word	0x00000082


	//----- nvinfo : EIATTR_KPARAM_INFO
	.align		4
.L_337:
        /*0008*/ 	.byte	0x04, 0x17
        /*000a*/ 	.short	(.L_339 - .L_338)
.L_338:
        /*000c*/ 	.word	0x00000000
        /*0010*/ 	.short	0x0003
        /*0012*/ 	.short	0x0010
        /*0014*/ 	.byte	0x00, 0xf0, 0x11, 0x00


	//----- nvinfo : EIATTR_KPARAM_INFO
	.align		4
.L_339:
        /*0018*/ 	.byte	0x04, 0x17
        /*001a*/ 	.short	(.L_341 - .L_340)
.L_340:
        /*001c*/ 	.word	0x00000000
        /*0020*/ 	.short	0x0002
        /*0022*/ 	.short	0x000c
        /*0024*/ 	.byte	0x00, 0xf0, 0x11, 0x00


	//----- nvinfo : EIATTR_KPARAM_INFO
	.align		4
.L_341:
        /*0028*/ 	.byte	0x04, 0x17
        /*002a*/ 	.short	(.L_343 - .L_342)
.L_342:
        /*002c*/ 	.word	0x00000000
        /*0030*/ 	.short	0x0001
        /*0032*/ 	.short	0x0008
        /*0034*/ 	.byte	0x00, 0xf0, 0x11, 0x00


	//----- nvinfo : EIATTR_KPARAM_INFO
	.align		4
.L_343:
        /*0038*/ 	.byte	0x04, 0x17
        /*003a*/ 	.short	(.L_345 - .L_344)
.L_344:
        /*003c*/ 	.word	0x00000000
        /*0040*/ 	.short	0x0000
        /*0042*/ 	.short	0x0000
        /*0044*/ 	.byte	0x00, 0xf5, 0x21, 0x00


	//----- nvinfo : EIATTR_SPARSE_MMA_MASK
	.align		4
.L_345:
        /*0048*/ 	.byte	0x03, 0x50
        /*004a*/ 	.short	0x0000


	//----- nvinfo : EIATTR_MAXREG_COUNT
	.align		4
        /*004c*/ 	.byte	0x03, 0x1b
        /*004e*/ 	.short	0x00ff


	//----- nvinfo : EIATTR_MERCURY_ISA_VERSION
	.align		4
        /*0050*/ 	.byte	0x03, 0x5f
        /*0052*/ 	.short	0x0101


	//----- nvinfo : EIATTR_VRC_CTA_INIT_COUNT
	.align		4
        /*0054*/ 	.byte	0x02, 0x4a
	.zero		1
	.zero		1


	//----- nvinfo : EIATTR_EXIT_INSTR_OFFSETS
	.align		4
        /*0058*/ 	.byte	0x04, 0x1c
        /*005a*/ 	.short	(.L_347 - .L_346)


	//   ....[0]....
.L_346:
        /*005c*/ 	.word	0x00000070


	//----- nvinfo : EIATTR_CBANK_PARAM_SIZE
	.align		4
.L_347:
        /*0060*/ 	.byte	0x03, 0x19
        /*0062*/ 	.short	0x0014


	//----- nvinfo : EIATTR_PARAM_CBANK
	.align		4
        /*0064*/ 	.byte	0x04, 0x0a
        /*0066*/ 	.short	(.L_349 - .L_348)
	.align		4
.L_348:
        /*0068*/ 	.word	index@(.nv.constant0._Z12fmaf_ieee_rnPffff)
        /*006c*/ 	.short	0x0380
        /*006e*/ 	.short	0x0014


	//----- nvinfo : EIATTR_SW_WAR
	.align		4
.L_349:
        /*0070*/ 	.byte	0x04, 0x36
        /*0072*/ 	.short	(.L_351 - .L_350)
.L_350:
        /*0074*/ 	.word	0x00000008
.L_351:


//--------------------- .nv.info._Z12fmaf_ieee_rdPffff --------------------------
	.section	.nv.info._Z12fmaf_ieee_rdPffff,"",@"SHT_CUDA_INFO"
	.sectionflags	@""
	.align	4


	//----- nvinfo : EIATTR_CUDA_API_VERSION
	.align		4
        /*0000*/ 	.byte	0x04, 0x37
        /*0002*/ 	.short	(.L_353 - .L_352)
.L_352:
        /*0004*/ 	.word	0x00000082


	//----- nvinfo : EIATTR_KPARAM_INFO
	.align		4
.L_353:
        /*0008*/ 	.byte	0x04, 0x17
        /*000a*/ 	.short	(.L_355 - .L_354)
.L_354:
        /*000c*/ 	.word	0x00000000
        /*0010*/ 	.short	0x0003
        /*0012*/ 	.short	0x0010
        /*0014*/ 	.byte	0x00, 0xf0, 0x11, 0x00


	//----- nvinfo : EIATTR_KPARAM_INFO
	.align		4
.L_355:
        /*0018*/ 	.byte	0x04, 0x17
        /*001a*/ 	.short	(.L_357 - .L_356)
.L_356:
        /*001c*/ 	.word	0x00000000
        /*0020*/ 	.short	0x0002
        /*0022*/ 	.short	0x000c
        /*0024*/ 	.byte	0x00, 0xf0, 0x11, 0x00


	//----- nvinfo : EIATTR_KPARAM_INFO
	.align		4
.L_357:
        /*0028*/ 	.byte	0x04, 0x17
        /*002a*/ 	.short	(.L_359 - .L_358)
.L_358:
        /*002c*/ 	.word	0x00000000
        /*0030*/ 	.short	0x0001
        /*0032*/ 	.short	0x0008
        /*0034*/ 	.byte	0x00, 0xf0, 0x11, 0x00


	//----- nvinfo : EIATTR_KPARAM_INFO
	.align		4
.L_359:
        /*0038*/ 	.byte	0x04, 0x17
        /*003a*/ 	.short	(.L_361 - .L_360)
.L_360:
        /*003c*/ 	.word	0x00000000
        /*0040*/ 	.short	0x0000
        /*0042*/ 	.short	0x0000
        /*0044*/ 	.byte	0x00, 0xf5, 0x21, 0x00


	//----- nvinfo : EIATTR_SPARSE_MMA_MASK
	.align		4
.L_361:
        /*0048*/ 	.byte	0x03, 0x50
        /*004a*/ 	.short	0x0000


	//----- nvinfo : EIATTR_MAXREG_COUNT
	.align		4
        /*004c*/ 	.byte	0x03, 0x1b
        /*004e*/ 	.short	0x00ff


	//----- nvinfo : EIATTR_MERCURY_ISA_VERSION
	.align		4
        /*0050*/ 	.byte	0x03, 0x5f
        /*0052*/ 	.short	0x0101


	//----- nvinfo : EIATTR_VRC_CTA_INIT_COUNT
	.align		4
        /*0054*/ 	.byte	0x02, 0x4a
	.zero		1
	.zero		1


	//----- nvinfo : EIATTR_EXIT_INSTR_OFFSETS
	.align		4
        /*0058*/ 	.byte	0x04, 0x1c
        /*005a*/ 	.short	(.L_363 - .L_362)


	//   ....[0]....
.L_362:
        /*005c*/ 	.word	0x00000070


	//----- nvinfo : EIATTR_CBANK_PARAM_SIZE
	.align		4
.L_363:
        /*0060*/ 	.byte	0x03, 0x19
        /*0062*/ 	.short	0x0014


	//----- nvinfo : EIATTR_PARAM_CBANK
	.align		4
        /*0064*/ 	.byte	0x04, 0x0a
        /*0066*/ 	.short	(.L_365 - .L_364)
	.align		4
.L_364:
        /*0068*/ 	.word	index@(.nv.constant0._Z12fmaf_ieee_rdPffff)
        /*006c*/ 	.short	0x0380
        /*006e*/ 	.short	0x0014


	//----- nvinfo : EIATTR_SW_WAR
	.align		4
.L_365:
        /*0070*/ 	.byte	0x04, 0x36
        /*0072*/ 	.short	(.L_367 - .L_366)
.L_366:
        /*0074*/ 	.word	0x00000008
.L_367:


//--------------------- .nv.info._Z7fmaf_rzPffff  --------------------------
	.section	.nv.info._Z7fmaf_rzPffff,"",@"SHT_CUDA_INFO"
	.sectionflags	@""
	.align	4


	//----- nvinfo : EIATTR_CUDA_API_VERSION
	.align		4
        /*0000*/ 	.byte	0x04, 0x37
        /*0002*/ 	.short	(.L_369 - .L_368)
.L_368:
        /*0004*/ 	.word	0x00000082


	//----- nvinfo : EIATTR_KPARAM_INFO
	.align		4
.L_369:
        /*0008*/ 	.byte	0x04, 0x17
        /*000a*/ 	.short	(.L_371 - .L_370)
.L_370:
        /*000c*/ 	.word	0x00000000
        /*0010*/ 	.short	0x0003
        /*0012*/ 	.short	0x0010
        /*0014*/ 	.byte	0x00, 0xf0, 0x11, 0x00


	//----- nvinfo : EIATTR_KPARAM_INFO
	.align		4
.L_371:
        /*0018*/ 	.byte	0x04, 0x17
        /*001a*/ 	.short	(.L_373 - .L_372)
.L_372:
        /*001c*/ 	.word	0x00000000
        /*0020*/ 	.short	0x0002
        /*0022*/ 	.short	0x000c
        /*0024*/ 	.byte	0x00, 0xf0, 0x11, 0x00


	//----- nvinfo : EIATTR_KPARAM_INFO
	.align		4
.L_373:
        /*0028*/ 	.byte	0x04, 0x17
        /*002a*/ 	.short	(.L_375 - .L_374)
.L_374:
        /*002c*/ 	.word	0x00000000
        /*0030*/ 	.short	0x0001
        /*0032*/ 	.short	0x0008
        /*0034*/ 	.byte	0x00, 0xf0, 0x11, 0x00


	//----- nvinfo : EIATTR_KPARAM_INFO
	.align		4
.L_375:
        /*0038*/ 	.byte	0x04, 0x17
        /*003a*/ 	.short	(.L_377 - .L_376)
.L_376:
        /*003c*/ 	.word	0x00000000
        /*0040*/ 	.short	0x0000
        /*0042*/ 	.short	0x0000
        /*0044*/ 	.byte	0x00, 0xf5, 0x21, 0x00


	//----- nvinfo : EIATTR_SPARSE_MMA_MASK
	.align		4
.L_377:
        /*0048*/ 	.byte	0x03, 0x50
        /*004a*/ 	.short	0x0000


	//----- nvinfo : EIATTR_MAXREG_COUNT
	.align		4
        /*004c*/ 	.byte	0x03, 0x1b
        /*004e*/ 	.short	0x00ff


	//----- nvinfo : EIATTR_MERCURY_ISA_VERSION
	.align		4
        /*0050*/ 	.byte	0x03, 0x5f
        /*0052*/ 	.short	0x0101


	//----- nvinfo : EIATTR_VRC_CTA_INIT_COUNT
	.align		4
        /*0054*/ 	.byte	0x02, 0x4a
	.zero		1
	.zero		1


	//----- nvinfo : EIATTR_EXIT_INSTR_OFFSETS
	.align		4
        /*0058*/ 	.byte	0x04, 0x1c
        /*005a*/ 	.short	(.L_379 - .L_378)


	//   ....[0]....
.L_378:
        /*005c*/ 	.word	0x00000070


	//----- nvinfo : EIATTR_CBANK_PARAM_SIZE
	.align		4
.L_379:
        /*0060*/ 	.byte	0x03, 0x19
        /*0062*/ 	.short	0x0014


	//----- nvinfo : EIATTR_PARAM_CBANK
	.align		4
        /*0064*/ 	.byte	0x04, 0x0a
        /*0066*/ 	.short	(.L_381 - .L_380)
	.align		4
.L_380:
        /*0068*/ 	.word	index@(.nv.constant0._Z7fmaf_rzPffff)
        /*006c*/ 	.short	0x0380
        /*006e*/ 	.short	0x0014


	//----- nvinfo : EIATTR_SW_WAR
	.align		4
.L_381:
        /*0070*/ 	.byte	0x04, 0x36
        /*0072*/ 	.short	(.L_383 - .L_382)
.L_382:
        /*0074*/ 	.word	0x00000008
.L_383:


//--------------------- .nv.info._Z7fmaf_ruPffff  --------------------------
	.section	.nv.info._Z7fmaf_ruPffff,"",@"SHT_CUDA_INFO"
	.sectionflags	@""
	.align	4


	//----- nvinfo : EIATTR_CUDA_API_VERSION
	.align		4
        /*0000*/ 	.byte	0x04, 0x37
        /*0002*/ 	.short	(.L_385 - .L_384)
.L_384:
        /*0004*/ 	.word	0x00000082


	//----- nvinfo : EIATTR_KPARAM_INFO
	.align		4
.L_385:
        /*0008*/ 	.byte	0x04, 0x17
        /*000a*/ 	.short	(.L_387 - .L_386)
.L_386:
        /*000c*/ 	.word	0x00000000
        /*0010*/ 	.short	0x0003
        /*0012*/ 	.short	0x0010
        /*0014*/ 	.byte	0x00, 0xf0, 0x11, 0x00


	//----- nvinfo : EIATTR_KPARAM_INFO
	.align		4
.L_387:
        /*0018*/ 	.byte	0x04, 0x17
        /*001a*/ 	.short	(.L_389 - .L_388)
.L_388:
        /*001c*/ 	.word	0x00000000
        /*0020*/ 	.short	0x0002
        /*0022*/ 	.short	0x000c
        /*0024*/ 	.byte	0x00, 0xf0, 0x11, 0x00


	//----- nvinfo : EIATTR_KPARAM_INFO
	.align		4
.L_389:
        /*0028*/ 	.byte	0x04, 0x17
        /*002a*/ 	.short	(.L_391 - .L_390)
.L_390:
        /*002c*/ 	.word	0x00000000
        /*0030*/ 	.short	0x0001
        /*0032*/ 	.short	0x0008
        /*0034*/ 	.byte	0x00, 0xf0, 0x11, 0x00


	//----- nvinfo : EIATTR_KPARAM_INFO
	.align		4
.L_391:
        /*0038*/ 	.byte	0x04, 0x17
        /*003a*/ 	.short	(.L_393 - .L_392)
.L_392:
        /*003c*/ 	.word	0x00000000
        /*0040*/ 	.short	0x0000
        /*0042*/ 	.short	0x0000
        /*0044*/ 	.byte	0x00, 0xf5, 0x21, 0x00


	//----- nvinfo : EIATTR_SPARSE_MMA_MASK
	.align		4
.L_393:
        /*0048*/ 	.byte	0x03, 0x50
        /*004a*/ 	.short	0x0000


	//----- nvinfo : EIATTR_MAXREG_COUNT
	.align		4
        /*004c*/ 	.byte	0x03, 0x1b
        /*004e*/ 	.short	0x00ff


	//----- nvinfo : EIATTR_MERCURY_ISA_VERSION
	.align		4
        /*0050*/ 	.byte	0x03, 0x5f
        /*0052*/ 	.short	0x0101


	//----- nvinfo : EIATTR_VRC_CTA_INIT_COUNT
	.align		4
        /*0054*/ 	.byte	0x02, 0x4a
	.zero		1
	.zero		1


	//----- nvinfo : EIATTR_EXIT_INSTR_OFFSETS
	.align		4
        /*0058*/ 	.byte	0x04, 0x1c
        /*005a*/ 	.short	(.L_395 - .L_394)


	//   ....[0]....
.L_394:
        /*005c*/ 	.word	0x00000070


	//----- nvinfo : EIATTR_CBANK_PARAM_SIZE
	.align		4
.L_395:
        /*0060*/ 	.byte	0x03, 0x19
        /*0062*/ 	.short	0x0014


	//----- nvinfo : EIATTR_PARAM_CBANK
	.align		4
        /*0064*/ 	.byte	0x04, 0x0a
        /*0066*/ 	.short	(.L_397 - .L_396)
	.align		4
.L_396:
        /*0068*/ 	.word	index@(.nv.constant0._Z7fmaf_ruPffff)
        /*006c*/ 	.short	0x0380
        /*006e*/ 	.short	0x0014


	//----- nvinfo : EIATTR_SW_WAR
	.align		4
.L_397:
        /*0070*/ 	.byte	0x04, 0x36
        /*0072*/ 	.short	(.L_399 - .L_398)
.L_398:
        /*0074*/ 	.word	0x00000008
.L_399:


//--------------------- .nv.info._Z7fmaf_rnPffff  --------------------------
	.section	.nv.info._Z7fmaf_rnPffff,"",@"SHT_CUDA_INFO"
	.sectionflags	@""
	.align	4


	//----- nvinfo : EIATTR_CUDA_API_VERSION
	.align		4
        /*0000*/ 	.byte	0x04, 0x37
        /*0002*/ 	.short	(.L_401 - .L_400)
.L_400:
        /*0004*/ 	.word	0x00000082


	//----- nvinfo : EIATTR_KPARAM_INFO
	.align		4
.L_401:
        /*0008*/ 	.byte	0x04, 0x17
        /*000a*/ 	.short	(.L_403 - .L_402)
.L_402:
        /*000c*/ 	.word	0x00000000
        /*0010*/ 	.short	0x0003
        /*0012*/ 	.short	0x0010
        /*0014*/ 	.byte	0x00, 0xf0, 0x11, 0x00


	//----- nvinfo : EIATTR_KPARAM_INFO
	.align		4
.L_403:
        /*0018*/ 	.byte	0x04, 0x17
        /*001a*/ 	.short	(.L_405 - .L_404)
.L_404:
        /*001c*/ 	.word	0x00000000
        /*0020*/ 	.short	0x0002
        /*0022*/ 	.short	0x000c
        /*0024*/ 	.byte	0x00, 0xf0, 0x11, 0x00


	//----- nvinfo : EIATTR_KPARAM_INFO
	.align		4
.L_405:
        /*0028*/ 	.byte	0x04, 0x17
        /*002a*/ 	.short	(.L_407 - .L_406)
.L_406:
        /*002c*/ 	.word	0x00000000
        /*0030*/ 	.short	0x0001
        /*0032*/ 	.short	0x0008
        /*0034*/ 	.byte	0x00, 0xf0, 0x11, 0x00


	//----- nvinfo : EIATTR_KPARAM_INFO
	.align		4
.L_407:
        /*0038*/ 	.byte	0x04, 0x17
        /*003a*/ 	.short	(.L_409 - .L_408)
.L_408:
        /*003c*/ 	.word	0x00000000
        /*0040*/ 	.short	0x0000
        /*0042*/ 	.short	0x0000
        /*0044*/ 	.byte	0x00, 0xf5, 0x21, 0x00


	//----- nvinfo : EIATTR_SPARSE_MMA_MASK
	.align		4
.L_409:
        /*0048*/ 	.byte	0x03, 0x50
        /*004a*/ 	.short	0x0000


	//----- nvinfo : EIATTR_MAXREG_COUNT
	.align		4
        /*004c*/ 	.byte	0x03, 0x1b
        /*004e*/ 	.short	0x00ff


	//----- nvinfo : EIATTR_MERCURY_ISA_VERSION
	.align		4
        /*0050*/ 	.byte	0x03, 0x5f
        /*0052*/ 	.short	0x0101


	//----- nvinfo : EIATTR_VRC_CTA_INIT_COUNT
	.align		4
        /*0054*/ 	.byte	0x02, 0x4a
	.zero		1
	.zero		1


	//----- nvinfo : EIATTR_EXIT_INSTR_OFFSETS
	.align		4
        /*0058*/ 	.byte	0x04, 0x1c
        /*005a*/ 	.short	(.L_411 - .L_410)


	//   ....[0]....
.L_410:
        /*005c*/ 	.word	0x00000070


	//----- nvinfo : EIATTR_CBANK_PARAM_SIZE
	.align		4
.L_411:
        /*0060*/ 	.byte	0x03, 0x19
        /*0062*/ 	.short	0x0014


	//----- nvinfo : EIATTR_PARAM_CBANK
	.align		4
        /*0064*/ 	.byte	0x04, 0x0a
        /*0066*/ 	.short	(.L_413 - .L_412)
	.align		4
.L_412:
        /*0068*/ 	.word	index@(.nv.constant0._Z7fmaf_rnPffff)
        /*006c*/ 	.short	0x0380
        /*006e*/ 	.short	0x0014


	//----- nvinfo : EIATTR_SW_WAR
	.align		4
.L_413:
        /*0070*/ 	.byte	0x04, 0x36
        /*0072*/ 	.short	(.L_415 - .L_414)
.L_414:
        /*0074*/ 	.word	0x00000008
.L_415:


//--------------------- .nv.info._Z7fmaf_rdPffff  --------------------------
	.section	.nv.info._Z7fmaf_rdPffff,"",@"SHT_CUDA_INFO"
	.sectionflags	@""
	.align	4


	//----- nvinfo : EIATTR_CUDA_API_VERSION
	.align		4
        /*0000*/ 	.byte	0x04, 0x37
        /*0002*/ 	.short	(.L_417 - .L_416)
.L_416:
        /*0004*/ 	.word	0x00000082


	//----- nvinfo : EIATTR_KPARAM_INFO
	.align		4
.L_417:
        /*0008*/ 	.byte	0x04, 0x17
        /*000a*/ 	.short	(.L_419 - .L_418)
.L_418:
        /*000c*/ 	.word	0x00000000
        /*0010*/ 	.short	0x0003
        /*0012*/ 	.short	0x0010
        /*0014*/ 	.byte	0x00, 0xf0, 0x11, 0x00


	//----- nvinfo : EIATTR_KPARAM_INFO
	.align		4
.L_419:
        /*0018*/ 	.byte	0x04, 0x17
        /*001a*/ 	.short	(.L_421 - .L_420)
.L_420:
        /*001c*/ 	.word	0x00000000
        /*0020*/ 	.short	0x0002
        /*0022*/ 	.short	0x000c
        /*0024*/ 	.byte	0x00, 0xf0, 0x11, 0x00


	//----- nvinfo : EIATTR_KPARAM_INFO
	.align		4
.L_421:
        /*0028*/ 	.byte	0x04, 0x17
        /*002a*/ 	.short	(.L_423 - .L_422)
.L_422:
        /*002c*/ 	.word	0x00000000
        /*0030*/ 	.short	0x0001
        /*0032*/ 	.short	0x0008
        /*0034*/ 	.byte	0x00, 0xf0, 0x11, 0x00


	//----- nvinfo : EIATTR_KPARAM_INFO
	.align		4
.L_423:
        /*0038*/ 	.byte	0x04, 0x17
        /*003a*/ 	.short	(.L_425 - .L_424)
.L_424:
        /*003c*/ 	.word	0x00000000
        /*0040*/ 	.short	0x0000
        /*0042*/ 	.short	0x0000
        /*0044*/ 	.byte	0x00, 0xf5, 0x21, 0x00


	//----- nvinfo : EIATTR_SPARSE_MMA_MASK
	.align		4
.L_425:
        /*0048*/ 	.byte	0x03, 0x50
        /*004a*/ 	.short	0x0000


	//----- nvinfo : EIATTR_MAXREG_COUNT
	.align		4
        /*004c*/ 	.byte	0x03, 0x1b
        /*004e*/ 	.short	0x00ff


	//----- nvinfo : EIATTR_MERCURY_ISA_VERSION
	.align		4
        /*0050*/ 	.byte	0x03, 0x5f
        /*0052*/ 	.short	0x0101


	//----- nvinfo : EIATTR_VRC_CTA_INIT_COUNT
	.align		4
        /*0054*/ 	.byte	0x02, 0x4a
	.zero		1
	.zero		1


	//----- nvinfo : EIATTR_EXIT_INSTR_OFFSETS
	.align		4
        /*0058*/ 	.byte	0x04, 0x1c
        /*005a*/ 	.short	(.L_427 - .L_426)


	//   ....[0]....
.L_426:
        /*005c*/ 	.word	0x00000070


	//----- nvinfo : EIATTR_CBANK_PARAM_SIZE
	.align		4
.L_427:
        /*0060*/ 	.byte	0x03, 0x19
        /*0062*/ 	.short	0x0014


	//----- nvinfo : EIATTR_PARAM_CBANK
	.align		4
        /*0064*/ 	.byte	0x04, 0x0a
        /*0066*/ 	.short	(.L_429 - .L_428)
	.align		4
.L_428:
        /*0068*/ 	.word	index@(.nv.constant0._Z7fmaf_rdPffff)
        /*006c*/ 	.short	0x0380
        /*006e*/ 	.short	0x0014


	//----- nvinfo : EIATTR_SW_WAR
	.align		4
.L_429:
        /*0070*/ 	.byte	0x04, 0x36
        /*0072*/ 	.short	(.L_431 - .L_430)
.L_430:
        /*0074*/ 	.word	0x00000008
.L_431:


//--------------------- .nv.info._Z7fadd_rzPfff   --------------------------
	.section	.nv.info._Z7fadd_rzPfff,"",@"SHT_CUDA_INFO"
	.sectionflags	@""
	.align	4


	//----- nvinfo : EIATTR_CUDA_API_VERSION
	.align		4
        /*0000*/ 	.byte	0x04, 0x37
        /*0002*/ 	.short	(.L_433 - .L_432)
.L_432:
        /*0004*/ 	.word	0x00000082


	//----- nvinfo : EIATTR_KPARAM_INFO
	.align		4
.L_433:
        /*0008*/ 	.byte	0x04, 0x17
        /*000a*/ 	.short	(.L_435 - .L_434)
.L_434:
        /*000c*/ 	.word	0x00000000
        /*0010*/ 	.short	0x0002
        /*0012*/ 	.short	0x000c
        /*0014*/ 	.byte	0x00, 0xf0, 0x11, 0x00


	//----- nvinfo : EIATTR_KPARAM_INFO
	.align		4
.L_435:
        /*0018*/ 	.byte	0x04, 0x17
        /*001a*/ 	.short	(.L_437 - .L_436)
.L_436:
        /*001c*/ 	.word	0x00000000
        /*0020*/ 	.short	0x0001
        /*0022*/ 	.short	0x0008
        /*0024*/ 	.byte	0x00, 0xf0, 0x11, 0x00


	//----- nvinfo : EIATTR_KPARAM_INFO
	.align		4
.L_437:
        /*0028*/ 	.byte	0x04, 0x17
        /*002a*/ 	.short	(.L_439 - .L_438)
.L_438:
        /*002c*/ 	.word	0x00000000
        /*0030*/ 	.short	0x0000
        /*0032*/ 	.short	0x0000
        /*0034*/ 	.byte	0x00, 0xf5, 0x21, 0x00


	//----- nvinfo : EIATTR_SPARSE_MMA_MASK
	.align		4
.L_439:
        /*0038*/ 	.byte	0x03, 0x50
        /*003a*/ 	.short	0x0000


	//----- nvinfo : EIATTR_MAXREG_COUNT
	.align		4
        /*003c*/ 	.byte	0x03, 0x1b
        /*003e*/ 	.short	0x00ff


	//----- nvinfo : EIATTR_MERCURY_ISA_VERSION
	.align		4
        /*0040*/ 	.byte	0x03, 0x5f
        /*0042*/ 	.short	0x0101


	//----- nvinfo : EIATTR_VRC_CTA_INIT_COUNT
	.align		4
        /*0044*/ 	.byte	0x02, 0x4a
	.zero		1
	.zero		1


	//----- nvinfo : EIATTR_EXIT_INSTR_OFFSETS
	.align		4
        /*0048*/ 	.byte	0x04, 0x1c
        /*004a*/ 	.short	(.L_441 - .L_440)


	//   ....[0]....
.L_440:
        /*004c*/ 	.word	0x00000060


	//----- nvinfo : EIATTR_CBANK_PARAM_SIZE
	.align		4
.L_441:
        /*0050*/ 	.byte	0x03, 0x19
        /*0052*/ 	.short	0x0010


	//----- nvinfo : EIATTR_PARAM_CBANK
	.align		4
        /*0054*/ 	.byte	0x04, 0x0a
        /*0056*/ 	.short	(.L_443 - .L_442)
	.align		4
.L_442:
        /*0058*/ 	.word	index@(.nv.constant0._Z7fadd_rzPfff)
        /*005c*/ 	.short	0x0380
        /*005e*/ 	.short	0x0010


	//----- nvinfo : EIATTR_SW_WAR
	.align		4
.L_443:
        /*0060*/ 	.byte	0x04, 0x36
        /*0062*/ 	.short	(.L_445 - .L_444)
.L_444:
        /*0064*/ 	.word	0x00000008
.L_445:


//--------------------- .nv.info._Z7fadd_ruPfff   --------------------------
	.section	.nv.info._Z7fadd_ruPfff,"",@"SHT_CUDA_INFO"
	.sectionflags	@""
	.align	4


	//----- nvinfo : EIATTR_CUDA_API_VERSION
	.align		4
        /*0000*/ 	.byte	0x04, 0x37
        /*0002*/ 	.short	(.L_447 - .L_446)
.L_446:
        /*0004*/ 	.word	0x00000082


	//----- nvinfo : EIATTR_KPARAM_INFO
	.align		4
.L_447:
        /*0008*/ 	.byte	0x04, 0x17
        /*000a*/ 	.short	(.L_449 - .L_448)
.L_448:
        /*000c*/ 	.word	0x00000000
        /*0010*/ 	.short	0x0002
        /*0012*/ 	.short	0x000c
        /*0014*/ 	.byte	0x00, 0xf0, 0x11, 0x00


	//----- nvinfo : EIATTR_KPARAM_INFO
	.align		4
.L_449:
        /*0018*/ 	.byte	0x04, 0x17
        /*001a*/ 	.short	(.L_451 - .L_450)
.L_450:
        /*001c*/ 	.word	0x00000000
        /*0020*/ 	.short	0x0001
        /*0022*/ 	.short	0x0008
        /*0024*/ 	.byte	0x00, 0xf0, 0x11, 0x00


	//----- nvinfo : EIATTR_KPARAM_INFO
	.align		4
.L_451:
        /*0028*/ 	.byte	0x04, 0x17
        /*002a*/ 	.short	(.L_453 - .L_452)
.L_452:
        /*002c*/ 	.word	0x00000000
        /*0030*/ 	.short	0x0000
        /*0032*/ 	.short	0x0000
        /*0034*/ 	.byte	0x00, 0xf5, 0x21, 0x00


	//----- nvinfo : EIATTR_SPARSE_MMA_MASK
	.align		4
.L_453:
        /*0038*/ 	.byte	0x03, 0x50
        /*003a*/ 	.short	0x0000


	//----- nvinfo : EIATTR_MAXREG_COUNT
	.align		4
        /*003c*/ 	.byte	0x03, 0x1b
        /*003e*/ 	.short	0x00ff


	//----- nvinfo : EIATTR_MERCURY_ISA_VERSION
	.align		4
        /*0040*/ 	.byte	0x03, 0x5f
        /*0042*/ 	.short	0x0101


	//----- nvinfo : EIATTR_VRC_CTA_INIT_COUNT
	.align		4
        /*0044*/ 	.byte	0x02, 0x4a
	.zero		1
	.zero		1


	//----- nvinfo : EIATTR_EXIT_INSTR_OFFSETS
	.align		4
        /*0048*/ 	.byte	0x04, 0x1c
        /*004a*/ 	.short	(.L_455 - .L_454)


	//   ....[0]....
.L_454:
        /*004c*/ 	.word	0x00000060


	//----- nvinfo : EIATTR_CBANK_PARAM_SIZE
	.align		4
.L_455:
        /*0050*/ 	.byte	0x03, 0x19
        /*0052*/ 	.short	0x0010


	//----- nvinfo : EIATTR_PARAM_CBANK
	.align		4
        /*0054*/ 	.byte	0x04, 0x0a
        /*0056*/ 	.short	(.L_457 - .L_456)
	.align		4
.L_456:
        /*0058*/ 	.word	index@(.nv.constant0._Z7fadd_ruPfff)
        /*005c*/ 	.short	0x0380
        /*005e*/ 	.short	0x0010


	//----- nvinfo : EIATTR_SW_WAR
	.align		4
.L_457:
        /*0060*/ 	.byte	0x04, 0x36
        /*0062*/ 	.short	(.L_459 - .L_458)
.L_458:
        /*0064*/ 	.word	0x00000008
.L_459:


//--------------------- .nv.info._Z7fadd_rnPfff   --------------------------
	.section	.nv.info._Z7fadd_rnPfff,"",@"SHT_CUDA_INFO"
	.sectionflags	@""
	.align	4


	//----- nvinfo : EIATTR_CUDA_API_VERSION
	.align		4
        /*0000*/ 	.byte	0x04, 0x37
        /*0002*/ 	.short	(.L_461 - .L_460)
.L_460:
        /*0004*/ 	.word	0x00000082


	//----- nvinfo : EIATTR_KPARAM_INFO
	.align		4
.L_461:
        /*0008*/ 	.byte	0x04, 0x17
        /*000a*/ 	.short	(.L_463 - .L_462)
.L_462:
        /*000c*/ 	.word	0x00000000
        /*0010*/ 	.short	0x0002
        /*0012*/ 	.short	0x000c
        /*0014*/ 	.byte	0x00, 0xf0, 0x11, 0x00


	//----- nvinfo : EIATTR_KPARAM_INFO
	.align		4
.L_463:
        /*0018*/ 	.byte	0x04, 0x17
        /*001a*/ 	.short	(.L_465 - .L_464)
.L_464:
        /*001c*/ 	.word	0x00000000
        /*0020*/ 	.short	0x0001
        /*0022*/ 	.short	0x0008
        /*0024*/ 	.byte	0x00, 0xf0, 0x11, 0x00


	//----- nvinfo : EIATTR_KPARAM_INFO
	.align		4
.L_465:
        /*0028*/ 	.byte	0x04, 0x17
        /*002a*/ 	.short	(.L_467 - .L_466)
.L_466:
        /*002c*/ 	.word	0x00000000
        /*0030*/ 	.short	0x0000
        /*0032*/ 	.short	0x0000
        /*0034*/ 	.byte	0x00, 0xf5, 0x21, 0x00


	//----- nvinfo : EIATTR_SPARSE_MMA_MASK
	.align		4
.L_467:
        /*0038*/ 	.byte	0x03, 0x50
        /*003a*/ 	.short	0x0000


	//----- nvinfo : EIATTR_MAXREG_COUNT
	.align		4
        /*003c*/ 	.byte	0x03, 0x1b
        /*003e*/ 	.short	0x00ff


	//----- nvinfo : EIATTR_MERCURY_ISA_VERSION
	.align		4
        /*0040*/ 	.byte	0x03, 0x5f
        /*0042*/ 	.short	0x0101


	//----- nvinfo : EIATTR_VRC_CTA_INIT_COUNT
	.align		4
        /*0044*/ 	.byte	0x02, 0x4a
	.zero		1
	.zero		1


	//----- nvinfo : EIATTR_EXIT_INSTR_OFFSETS
	.align		4
        /*0048*/ 	.byte	0x04, 0x1c
        /*004a*/ 	.short	(.L_469 - .L_468)


	//   ....[0]....
.L_468:
        /*004c*/ 	.word	0x00000060


	//----- nvinfo : EIATTR_CBANK_PARAM_SIZE
	.align		4
.L_469:
        /*0050*/ 	.byte	0x03, 0x19
        /*0052*/ 	.short	0x0010


	//----- nvinfo : EIATTR_PARAM_CBANK
	.align		4
        /*0054*/ 	.byte	0x04, 0x0a
        /*0056*/ 	.short	(.L_471 - .L_470)
	.align		4
.L_470:
        /*0058*/ 	.word	index@(.nv.constant0._Z7fadd_rnPfff)
        /*005c*/ 	.short	0x0380
        /*005e*/ 	.short	0x0010


	//----- nvinfo : EIATTR_SW_WAR
	.align		4
.L_471:
        /*0060*/ 	.byte	0x04, 0x36
        /*0062*/ 	.short	(.L_473 - .L_472)
.L_472:
        /*0064*/ 	.word	0x00000008
.L_473:


//--------------------- .nv.info._Z7fadd_rdPfff   --------------------------
	.section	.nv.info._Z7fadd_rdPfff,"",@"SHT_CUDA_INFO"
	.sectionflags	@""
	.align	4


	//----- nvinfo : EIATTR_CUDA_API_VERSION
	.align		4
        /*0000*/ 	.byte	0x04, 0x37
        /*0002*/ 	.short	(.L_475 - .L_474)
.L_474:
        /*0004*/ 	.word	0x00000082


	//----- nvinfo : EIATTR_KPARAM_INFO
	.align		4
.L_475:
        /*0008*/ 	.byte	0x04, 0x17
        /*000a*/ 	.short	(.L_477 - .L_476)
.L_476:
        /*000c*/ 	.word	0x00000000
        /*0010*/ 	.short	0x0002
        /*0012*/ 	.short	0x000c
        /*0014*/ 	.byte	0x00, 0xf0, 0x11, 0x00


	//----- nvinfo : EIATTR_KPARAM_INFO
	.align		4
.L_477:
        /*0018*/ 	.byte	0x04, 0x17
        /*001a*/ 	.short	(.L_479 - .L_478)
.L_478:
        /*001c*/ 	.word	0x00000000
        /*0020*/ 	.short	0x0001
        /*0022*/ 	.short	0x0008
        /*0024*/ 	.byte	0x00, 0xf0, 0x11, 0x00


	//----- nvinfo : EIATTR_KPARAM_INFO
	.align		4
.L_479:
        /*0028*/ 	.byte	0x04, 0x17
        /*002a*/ 	.short	(.L_481 - .L_480)
.L_480:
        /*002c*/ 	.word	0x00000000
        /*0030*/ 	.short	0x0000
        /*0032*/ 	.short	0x0000
        /*0034*/ 	.byte	0x00, 0xf5, 0x21, 0x00


	//----- nvinfo : EIATTR_SPARSE_MMA_MASK
	.align		4
.L_481:
        /*0038*/ 	.byte	0x03, 0x50
        /*003a*/ 	.short	0x0000


	//----- nvinfo : EIATTR_MAXREG_COUNT
	.align		4
        /*003c*/ 	.byte	0x03, 0x1b
        /*003e*/ 	.short	0x00ff


	//----- nvinfo : EIATTR_MERCURY_ISA_VERSION
	.align		4
        /*0040*/ 	.byte	0x03, 0x5f
        /*0042*/ 	.short	0x0101


	//----- nvinfo : EIATTR_VRC_CTA_INIT_COUNT
	.align		4
        /*0044*/ 	.byte	0x02, 0x4a
	.zero		1
	.zero		1


	//----- nvinfo : EIATTR_EXIT_INSTR_OFFSETS
	.align		4
        /*0048*/ 	.byte	0x04, 0x1c
        /*004a*/ 	.short	(.L_483 - .L_482)


	//   ....[0]....
.L_482:
        /*004c*/ 	.word	0x00000060


	//----- nvinfo : EIATTR_CBANK_PARAM_SIZE
	.align		4
.L_483:
        /*0050*/ 	.byte	0x03, 0x19
        /*0052*/ 	.short	0x0010


	//----- nvinfo : EIATTR_PARAM_CBANK
	.align		4
        /*0054*/ 	.byte	0x04, 0x0a
        /*0056*/ 	.short	(.L_485 - .L_484)
	.align		4
.L_484:
        /*0058*/ 	.word	index@(.nv.constant0._Z7fadd_rdPfff)
        /*005c*/ 	.short	0x0380
        /*005e*/ 	.short	0x0010


	//----- nvinfo : EIATTR_SW_WAR
	.align		4
.L_485:
        /*0060*/ 	.byte	0x04, 0x36
        /*0062*/ 	.short	(.L_487 - .L_486)
.L_486:
        /*0064*/ 	.word	0x00000008
.L_487:


//--------------------- .nv.info._Z5_expfPff      --------------------------
	.section	.nv.info._Z5_expfPff,"",@"SHT_CUDA_INFO"
	.sectionflags	@""
	.align	4


	//----- nvinfo : EIATTR_CUDA_API_VERSION
	.align		4
        /*0000*/ 	.byte	0x04, 0x37
        /*0002*/ 	.short	(.L_489 - .L_488)
.L_488:
        /*0004*/ 	.word	0x00000082


	//----- nvinfo : EIATTR_KPARAM_INFO
	.align		4
.L_489:
        /*0008*/ 	.byte	0x04, 0x17
        /*000a*/ 	.short	(.L_491 - .L_490)
.L_490:
        /*000c*/ 	.word	0x00000000
        /*0010*/ 	.short	0x0001
        /*0012*/ 	.short	0x0008
        /*0014*/ 	.byte	0x00, 0xf0, 0x11, 0x00


	//----- nvinfo : EIATTR_KPARAM_INFO
	.align		4
.L_491:
        /*0018*/ 	.byte	0x04, 0x17
        /*001a*/ 	.short	(.L_493 - .L_492)
.L_492:
        /*001c*/ 	.word	0x00000000
        /*0020*/ 	.short	0x0000
        /*0022*/ 	.short	0x0000
        /*0024*/ 	.byte	0x00, 0xf5, 0x21, 0x00


	//----- nvinfo : EIATTR_SPARSE_MMA_MASK
	.align		4
.L_493:
        /*0028*/ 	.byte	0x03, 0x50
        /*002a*/ 	.short	0x0000


	//----- nvinfo : EIATTR_MAXREG_COUNT
	.align		4
        /*002c*/ 	.byte	0x03, 0x1b
        /*002e*/ 	.short	0x00ff


	//----- nvinfo : EIATTR_MERCURY_ISA_VERSION
	.align		4
        /*0030*/ 	.byte	0x03, 0x5f
        /*0032*/ 	.short	0x0101


	//----- nvinfo : EIATTR_VRC_CTA_INIT_COUNT
	.align		4
        /*0034*/ 	.byte	0x02, 0x4a
	.zero		1
	.zero		1


	//----- nvinfo : EIATTR_EXIT_INSTR_OFFSETS
	.align		4
        /*0038*/ 	.byte	0x04, 0x1c
        /*003a*/ 	.short	(.L_495 - .L_494)


	//   ....[0]....
.L_494:
        /*003c*/ 	.word	0x000000a0


	//----- nvinfo : EIATTR_CBANK_PARAM_SIZE
	.align		4
.L_495:
        /*0040*/ 	.byte	0x03, 0x19
        /*0042*/ 	.short	0x000c


	//----- nvinfo : EIATTR_PARAM_CBANK
	.align		4
        /*0044*/ 	.byte	0x04, 0x0a
        /*0046*/ 	.short	(.L_497 - .L_496)
	.align		4
.L_496:
        /*0048*/ 	.word	index@(.nv.constant0._Z5_expfPff)
        /*004c*/ 	.short	0x0380
        /*004e*/ 	.short	0x000c


	//----- nvinfo : EIATTR_SW_WAR
	.align		4
.L_497:
        /*0050*/ 	.byte	0x04, 0x36
        /*0052*/ 	.short	(.L_499 - .L_498)
.L_498:
        /*0054*/ 	.word	0x00000008
.L_499:


//--------------------- .nv.info._Z7_rnormfPfiPKf --------------------------
	.section	.nv.info._Z7_rnormfPfiPKf,"",@"SHT_CUDA_INFO"
	.sectionflags	@""
	.align	4


	//----- nvinfo : EIATTR_CUDA_API_VERSION
	.align		4
        /*0000*/ 	.byte	0x04, 0x37
        /*0002*/ 	.short	(.L_501 - .L_500)
.L_500:
        /*0004*/ 	.word	0x00000082


	//----- nvinfo : EIATTR_KPARAM_INFO
	.align		4
.L_501:
        /*0008*/ 	.byte	0x04, 0x17
        /*000a*/ 	.short	(.L_503 - .L_502)
.L_502:
        /*000c*/ 	.word	0x00000000
        /*0010*/ 	.short	0x0002
        /*0012*/ 	.short	0x0010
        /*0014*/ 	.byte	0x00, 0xf5, 0x21, 0x00


	//----- nvinfo : EIATTR_KPARAM_INFO
	.align		4
.L_503:
        /*0018*/ 	.byte	0x04, 0x17
        /*001a*/ 	.short	(.L_505 - .L_504)
.L_504:
        /*001c*/ 	.word	0x00000000
        /*0020*/ 	.short	0x0001
        /*0022*/ 	.short	0x0008
        /*0024*/ 	.byte	0x00, 0xf0, 0x11, 0x00


	//----- nvinfo : EIATTR_KPARAM_INFO
	.align		4
.L_505:
        /*0028*/ 	.byte	0x04, 0x17
        /*002a*/ 	.short	(.L_507 - .L_506)
.L_506:
        /*002c*/ 	.word	0x00000000
        /*0030*/ 	.short	0x0000
        /*0032*/ 	.short	0x0000
        /*0034*/ 	.byte	0x00, 0xf5, 0x21, 0x00


	//----- nvinfo : EIATTR_SPARSE_MMA_MASK
	.align		4
.L_507:
        /*0038*/ 	.byte	0x03, 0x50
        /*003a*/ 	.short	0x0000


	//----- nvinfo : EIATTR_MAXREG_COUNT
	.align		4
        /*003c*/ 	.byte	0x03, 0x1b
        /*003e*/ 	.short	0x00ff


	//----- nvinfo : EIATTR_MERCURY_ISA_VERSION
	.align		4
        /*0040*/ 	.byte	0x03, 0x5f
        /*0042*/ 	.short	0x0101


	//----- nvinfo : EIATTR_VRC_CTA_INIT_COUNT
	.align		4
        /*0044*/ 	.byte	0x02, 0x4a
	.zero		1
	.zero		1


	//----- nvinfo : EIATTR_EXIT_INSTR_OFFSETS
	.align		4
        /*0048*/ 	.byte	0x04, 0x1c
        /*004a*/ 	.short	(.L_509 - .L_508)


	//   ....[0]....
.L_508:
        /*004c*/ 	.word	0x00001190


	//----- nvinfo : EIATTR_CBANK_PARAM_SIZE
	.align		4
.L_509:
        /*0050*/ 	.byte	0x03, 0x19
        /*0052*/ 	.short	0x0018


	//----- nvinfo : EIATTR_PARAM_CBANK
	.align		4
        /*0054*/ 	.byte	0x04, 0x0a
        /*0056*/ 	.short	(.L_511 - .L_510)
	.align		4
.L_510:
        /*0058*/ 	.word	index@(.nv.constant0._Z7_rnormfPfiPKf)
        /*005c*/ 	.short	0x0380
        /*005e*/ 	.short	0x0018


	//----- nvinfo : EIATTR_SW_WAR
	.align		4
.L_511:
        /*0060*/ 	.byte	0x04, 0x36
        /*0062*/ 	.short	(.L_513 - .L_512)
.L_512:
        /*0064*/ 	.word	0x00000008
.L_513:


//--------------------- .nv.info._Z9_rnorm4dfPfffff --------------------------
	.section	.nv.info._Z9_rnorm4dfPfffff,"",@"SHT_CUDA_INFO"
	.sectionflags	@""
	.align	4


	//----- nvinfo : EIATTR_CUDA_API_VERSION
	.align		4
        /*0000*/ 	.byte	0x04, 0x37
        /*0002*/ 	.short	(.L_515 - .L_514)
.L_514:
        /*0004*/ 	.word	0x00000082


	//----- nvinfo : EIATTR_KPARAM_INFO
	.align		4
.L_515:
        /*0008*/ 	.byte	0x04, 0x17
        /*000a*/ 	.short	(.L_517 - .L_516)
.L_516:
        /*000c*/ 	.word	0x00000000
        /*0010*/ 	.short	0x0004
        /*0012*/ 	.short	0x0014
        /*0014*/ 	.byte	0x00, 0xf0, 0x11, 0x00


	//----- nvinfo : EIATTR_KPARAM_INFO
	.align		4
.L_517:
        /*0018*/ 	.byte	0x04, 0x17
        /*001a*/ 	.short	(.L_519 - .L_518)
.L_518:
        /*001c*/ 	.word	0x00000000
        /*0020*/ 	.short	0x0003
        /*0022*/ 	.short	0x0010
        /*0024*/ 	.byte	0x00, 0xf0, 0x11, 0x00


	//----- nvinfo : EIATTR_KPARAM_INFO
	.align		4
.L_519:
        /*0028*/ 	.byte	0x04, 0x17
        /*002a*/ 	.short	(.L_521 - .L_520)
.L_520:
        /*002c*/ 	.word	0x00000000
        /*0030*/ 	.short	0x0002
        /*0032*/ 	.short	0x000c
        /*0034*/ 	.byte	0x00, 0xf0, 0x11, 0x00


	//----- nvinfo : EIATTR_KPARAM_INFO
	.align		4
.L_521:
        /*0038*/ 	.byte	0x04, 0x17
        /*003a*/ 	.short	(.L_523 - .L_522)
.L_522:
        /*003c*/ 	.word	0x00000000
        /*0040*/ 	.short	0x0001
        /*0042*/ 	.short	0x0008
        /*0044*/ 	.byte	0x00, 0xf0, 0x11, 0x00


	//----- nvinfo : EIATTR_KPARAM_INFO
	.align		4
.L_523:
        /*0048*/ 	.byte	0x04, 0x17
        /*004a*/ 	.short	(.L_525 - .L_524)
.L_524:
        /*004c*/ 	.word	0x00000000
        /*0050*/ 	.short	0x0000
        /*0052*/ 	.short	0x0000
        /*0054*/ 	.byte	0x00, 0xf5, 0x21, 0x00


	//----- nvinfo : EIATTR_SPARSE_MMA_MASK
	.align		4
.L_525:
        /*0058*/ 	.byte	0x03, 0x50
        /*005a*/ 	.short	0x0000


	//----- nvinfo : EIATTR_MAXREG_COUNT
	.align		4
        /*005c*/ 	.byte	0x03, 0x1b
        /*005e*/ 	.short	0x00ff


	//----- nvinfo : EIATTR_MERCURY_ISA_VERSION
	.align		4
        /*0060*/ 	.byte	0x03, 0x5f
        /*0062*/ 	.short	0x0101


	//----- nvinfo : EIATTR_VRC_CTA_INIT_COUNT
	.align		4
        /*0064*/ 	.byte	0x02, 0x4a
	.zero		1
	.zero		1


	//----- nvinfo : EIATTR_EXIT_INSTR_OFFSETS
	.align		4
        /*0068*/ 	.byte	0x04, 0x1c
        /*006a*/ 	.short	(.L_527 - .L_526)


	//   ....[0]....
.L_526:
        /*006c*/ 	.word	0x00000210


	//----- nvinfo : EIATTR_CBANK_PARAM_SIZE
	.align		4
.L_527:
        /*0070*/ 	.byte	0x03, 0x19
        /*0072*/ 	.short	0x0018


	//----- nvinfo : EIATTR_PARAM_CBANK
	.align		4
        /*0074*/ 	.byte	0x04, 0x0a
        /*0076*/ 	.short	(.L_529 - .L_528)
	.align		4
.L_528:
        /*0078*/ 	.word	index@(.nv.constant0._Z9_rnorm4dfPfffff)
        /*007c*/ 	.short	0x0380
        /*007e*/ 	.short	0x0018


	//----- nvinfo : EIATTR_SW_WAR
	.align		4
.L_529:
        /*0080*/ 	.byte	0x04, 0x36
        /*0082*/ 	.short	(.L_531 - .L_530)
.L_530:
        /*0084*/ 	.word	0x00000008
.L_531:


//--------------------- .nv.info._Z9_rnorm3dfPffff --------------------------
	.section	.nv.info._Z9_rnorm3dfPffff,"",@"SHT_CUDA_INFO"
	.sectionflags	@""
	.align	4


	//----- nvinfo : EIATTR_CUDA_API_VERSION
	.align		4
        /*0000*/ 	.byte	0x04, 0x37
        /*0002*/ 	.short	(.L_533 - .L_532)
.L_532:
        /*0004*/ 	.word	0x00000082


	//----- nvinfo : EIATTR_KPARAM_INFO
	.align		4
.L_533:
        /*0008*/ 	.byte	0x04, 0x17
        /*000a*/ 	.short	(.L_535 - .L_534)
.L_534:
        /*000c*/ 	.word	0x00000000
        /*0010*/ 	.short	0x0003
        /*0012*/ 	.short	0x0010
        /*0014*/ 	.byte	0x00, 0xf0, 0x11, 0x00


	//----- nvinfo : EIATTR_KPARAM_INFO
	.align		4
.L_535:
        /*0018*/ 	.byte	0x04, 0x17
        /*001a*/ 	.short	(.L_537 - .L_536)
.L_536:
        /*001c*/ 	.word	0x00000000
        /*0020*/ 	.short	0x0002
        /*0022*/ 	.short	0x000c
        /*0024*/ 	.byte	0x00, 0xf0, 0x11, 0x00


	//----- nvinfo : EIATTR_KPARAM_INFO
	.align		4
.L_537:
        /*0028*/ 	.byte	0x04, 0x17
        /*002a*/ 	.short	(.L_539 - .L_538)
.L_538:
        /*002c*/ 	.word	0x00000000
        /*0030*/ 	.short	0x0001
        /*0032*/ 	.short	0x0008
        /*0034*/ 	.byte	0x00, 0xf0, 0x11, 0x00


	//----- nvinfo : EIATTR_KPARAM_INFO
	.align		4
.L_539:
        /*0038*/ 	.byte	0x04, 0x17
        /*003a*/ 	.short	(.L_541 - .L_540)
.L_540:
        /*003c*/ 	.word	0x00000000
        /*0040*/ 	.short	0x0000
        /*0042*/ 	.short	0x0000
        /*0044*/ 	.byte	0x00, 0xf5, 0x21, 0x00


	//----- nvinfo : EIATTR_SPARSE_MMA_MASK
	.align		4
.L_541:
        /*0048*/ 	.byte	0x03, 0x50
        /*004a*/ 	.short	0x0000


	//----- nvinfo : EIATTR_MAXREG_COUNT
	.align		4
        /*004c*/ 	.byte	0x03, 0x1b
        /*004e*/ 	.short	0x00ff


	//----- nvinfo : EIATTR_MERCURY_ISA_VERSION
	.align		4
        /*0050*/ 	.byte	0x03, 0x5f
        /*0052*/ 	.short	0x0101


	//----- nvinfo : EIATTR_VRC_CTA_INIT_COUNT
	.align		4
        /*0054*/ 	.byte	0x02, 0x4a
	.zero		1
	.zero		1


	//----- nvinfo : EIATTR_EXIT_INSTR_OFFSETS
	.align		4
        /*0058*/ 	.byte	0x04, 0x1c
        /*005a*/ 	.short	(.L_543 - .L_542)


	//   ....[0]....
.L_542:
        /*005c*/ 	.word	0x000001c0


	//----- nvinfo : EIATTR_CBANK_PARAM_SIZE
	.align		4
.L_543:
        /*0060*/ 	.byte	0x03, 0x19
        /*0062*/ 	.short	0x0014


	//----- nvinfo : EIATTR_PARAM_CBANK
	.align		4
        /*0064*/ 	.byte	0x04, 0x0a
        /*0066*/ 	.short	(.L_545 - .L_544)
	.align		4
.L_544:
        /*0068*/ 	.word	index@(.nv.constant0._Z9_rnorm3dfPffff)
        /*006c*/ 	.short	0x0380
        /*006e*/ 	.short	0x0014


	//----- nvinfo : EIATTR_SW_WAR
	.align		4
.L_545:
        /*0070*/ 	.byte	0x04, 0x36
        /*0072*/ 	.short	(.L_547 - .L_546)
.L_546:
        /*0074*/ 	.word	0x00000008
.L_547:


//--------------------- .nv.info._Z7_rcbrtfPff    --------------------------
	.section	.nv.info._Z7_rcbrtfPff,"",@"SHT_CUDA_INFO"
	.sectionflags	@""
	.align	4


	//----- nvinfo : EIATTR_CUDA_API_VERSION
	.align		4
        /*0000*/ 	.byte	0x04, 0x37
        /*0002*/ 	.short	(.L_549 - .L_548)
.L_548:
        /*0004*/ 	.word	0x00000082


	//----- nvinfo : EIATTR_KPARAM_INFO
	.align		4
.L_549:
        /*0008*/ 	.byte	0x04, 0x17
        /*000a*/ 	.short	(.L_551 - .L_550)
.L_550:
        /*000c*/ 	.word	0x00000000
        /*0010*/ 	.short	0x0001
        /*0012*/ 	.short	0x0008
        /*0014*/ 	.byte	0x00, 0xf0, 0x11, 0x00


	//----- nvinfo : EIATTR_KPARAM_INFO
	.align		4
.L_551:
        /*0018*/ 	.byte	0x04, 0x17
        /*001a*/ 	.short	(.L_553 - .L_552)
.L_552:
        /*001c*/ 	.word	0x00000000
        /*0020*/ 	.short	0x0000
        /*0022*/ 	.short	0x0000
        /*0024*/ 	.byte	0x00, 0xf5, 0x21, 0x00


	//----- nvinfo : EIATTR_SPARSE_MMA_MASK
	.align		4
.L_553:
        /*0028*/ 	.byte	0x03, 0x50
        /*002a*/ 	.short	0x0000


	//----- nvinfo : EIATTR_MAXREG_COUNT
	.align		4
        /*002c*/ 	.byte	0x03, 0x1b
        /*002e*/ 	.short	0x00ff


	//----- nvinfo : EIATTR_MERCURY_ISA_VERSION
	.align		4
        /*0030*/ 	.byte	0x03, 0x5f
        /*0032*/ 	.short	0x0101


	//----- nvinfo : EIATTR_VRC_CTA_INIT_COUNT
	.align		4
        /*0034*/ 	.byte	0x02, 0x4a
	.zero		1
	.zero		1


	//----- nvinfo : EIATTR_EXIT_INSTR_OFFSETS
	.align		4
        /*0038*/ 	.byte	0x04, 0x1c
        /*003a*/ 	.short	(.L_555 - .L_554)


	//   ....[0]....
.L_554:
        /*003c*/ 	.word	0x00000160


	//----- nvinfo : EIATTR_CBANK_PARAM_SIZE
	.align		4
.L_555:
        /*0040*/ 	.byte	0x03, 0x19
        /*0042*/ 	.short	0x000c


	//----- nvinfo : EIATTR_PARAM_CBANK
	.align		4
        /*0044*/ 	.byte	0x04, 0x0a
        /*0046*/ 	.short	(.L_557 - .L_556)
	.align		4
.L_556:
        /*0048*/ 	.word	index@(.nv.constant0._Z7_rcbrtfPff)
        /*004c*/ 	.short	0x0380
        /*004e*/ 	.short	0x000c


	//----- nvinfo : EIATTR_SW_WAR
	.align		4
.L_557:
        /*0050*/ 	.byte	0x04, 0x36
        /*0052*/ 	.short	(.L_559 - .L_558)
.L_558:
        /*0054*/ 	.word	0x00000008
.L_559:


//--------------------- .nv.info._Z6_normfPfiPKf  --------------------------
	.section	.nv.info._Z6_normfPfiPKf,"",@"SHT_CUDA_INFO"
	.sectionflags	@""
	.align	4


	//----- nvinfo : EIATTR_CUDA_API_VERSION
	.align		4
        /*0000*/ 	.byte	0x04, 0x37
        /*0002*/ 	.short	(.L_561 - .L_560)
.L_560:
        /*0004*/ 	.word	0x00000082


	//----- nvinfo : EIATTR_KPARAM_INFO
	.align		4
.L_561:
        /*0008*/ 	.byte	0x04, 0x17
        /*000a*/ 	.short	(.L_563 - .L_562)
.L_562:
        /*000c*/ 	.word	0x00000000
        /*0010*/ 	.short	0x0002
        /*0012*/ 	.short	0x0010
        /*0014*/ 	.byte	0x00, 0xf5, 0x21, 0x00


	//----- nvinfo : EIATTR_KPARAM_INFO
	.align		4
.L_563:
        /*0018*/ 	.byte	0x04, 0x17
        /*001a*/ 	.short	(.L_565 - .L_564)
.L_564:
        /*001c*/ 	.word	0x00000000
        /*0020*/ 	.short	0x0001
        /*0022*/ 	.short	0x0008
        /*0024*/ 	.byte	0x00, 0xf0, 0x11, 0x00


	//----- nvinfo : EIATTR_KPARAM_INFO
	.align		4
.L_565:
        /*0028*/ 	.byte	0x04, 0x17
        /*002a*/ 	.short	(.L_567 - .L_566)
.L_566:
        /*002c*/ 	.word	0x00000000
        /*0030*/ 	.short	0x0000
        /*0032*/ 	.short	0x0000
        /*0034*/ 	.byte	0x00, 0xf5, 0x21, 0x00


	//----- nvinfo : EIATTR_SPARSE_MMA_MASK
	.align		4
.L_567:
        /*0038*/ 	.byte	0x03, 0x50
        /*003a*/ 	.short	0x0000


	//----- nvinfo : EIATTR_MAXREG_COUNT
	.align		4
        /*003c*/ 	.byte	0x03, 0x1b
        /*003e*/ 	.short	0x00ff


	//----- nvinfo : EIATTR_MERCURY_ISA_VERSION
	.align		4
        /*0040*/ 	.byte	0x03, 0x5f
        /*0042*/ 	.short	0x0101


	//----- nvinfo : EIATTR_VRC_CTA_INIT_COUNT
	.align		4
        /*0044*/ 	.byte	0x02, 0x4a
	.zero		1
	.zero		1


	//----- nvinfo : EIATTR_EXIT_INSTR_OFFSETS
	.align		4
        /*0048*/ 	.byte	0x04, 0x1c
        /*004a*/ 	.short	(.L_569 - .L_568)


	//   ....[0]....
.L_568:
        /*004c*/ 	.word	0x00001250


	//----- nvinfo : EIATTR_CRS_STACK_SIZE
	.align		4
.L_569:
        /*0050*/ 	.byte	0x04, 0x1e
        /*0052*/ 	.short	(.L_571 - .L_570)
.L_570:
        /*0054*/ 	.word	0x00000000


	//----- nvinfo : EIATTR_CBANK_PARAM_SIZE
	.align		4
.L_571:
        /*0058*/ 	.byte	0x03, 0x19
        /*005a*/ 	.short	0x0018


	//----- nvinfo : EIATTR_PARAM_CBANK
	.align		4
        /*005c*/ 	.byte	0x04, 0x0a
        /*005e*/ 	.short	(.L_573 - .L_572)
	.align		4
.L_572:
        /*0060*/ 	.word	index@(.nv.constant0._Z6_normfPfiPKf)
        /*0064*/ 	.short	0x0380
        /*0066*/ 	.short	0x0018


	//----- nvinfo : EIATTR_SW_WAR
	.align		4
.L_573:
        /*0068*/ 	.byte	0x04, 0x36
        /*006a*/ 	.short	(.L_575 - .L_574)
.L_574:
        /*006c*/ 	.word	0x00000008
.L_575:


//--------------------- .nv.info._Z11setVecValuePff --------------------------
	.section	.nv.info._Z11setVecValuePff,"",@"SHT_CUDA_INFO"
	.sectionflags	@""
	.align	4


	//----- nvinfo : EIATTR_CUDA_API_VERSION
	.align		4
        /*0000*/ 	.byte	0x04, 0x37
        /*0002*/ 	.short	(.L_577 - .L_576)
.L_576:
        /*0004*/ 	.word	0x00000082


	//----- nvinfo : EIATTR_KPARAM_INFO
	.align		4
.L_577:
        /*0008*/ 	.byte	0x04, 0x17
        /*000a*/ 	.short	(.L_579 - .L_578)
.L_578:
        /*000c*/ 	.word	0x00000000
        /*0010*/ 	.short	0x0001
        /*0012*/ 	.short	0x0008
        /*0014*/ 	.byte	0x00, 0xf0, 0x11, 0x00


	//----- nvinfo : EIATTR_KPARAM_INFO
	.align		4
.L_579:
        /*0018*/ 	.byte	0x04, 0x17
        /*001a*/ 	.short	(.L_581 - .L_580)
.L_580:
        /*001c*/ 	.word	0x00000000
        /*0020*/ 	.short	0x0000
        /*0022*/ 	.short	0x0000
        /*0024*/ 	.byte	0x00, 0xf5, 0x21, 0x00


	//----- nvinfo : EIATTR_SPARSE_MMA_MASK
	.align		4
.L_581:
        /*0028*/ 	.byte	0x03, 0x50
        /*002a*/ 	.short	0x0000


	//----- nvinfo : EIATTR_MAXREG_COUNT
	.align		4
        /*002c*/ 	.byte	0x03, 0x1b
        /*002e*/ 	.short	0x00ff


	//----- nvinfo : EIATTR_MERCURY_ISA_VERSION
	.align		4
        /*0030*/ 	.byte	0x03, 0x5f
        /*0032*/ 	.short	0x0101


	//----- nvinfo : EIATTR_VRC_CTA_INIT_COUNT
	.align		4
        /*0034*/ 	.byte	0x02, 0x4a
	.zero		1
	.zero		1


	//----- nvinfo : EIATTR_EXIT_INSTR_OFFSETS
	.align		4
        /*0038*/ 	.byte	0x04, 0x1c
        /*003a*/ 	.short	(.L_583 - .L_582)


	//   ....[0]....
.L_582:
        /*003c*/ 	.word	0x00000050


	//----- nvinfo : EIATTR_CBANK_PARAM_SIZE
	.align		4
.L_583:
        /*0040*/ 	.byte	0x03, 0x19
        /*0042*/ 	.short	0x000c


	//----- nvinfo : EIATTR_PARAM_CBANK
	.align		4
        /*0044*/ 	.byte	0x04, 0x0a
        /*0046*/ 	.short	(.L_585 - .L_584)
	.align		4
.L_584:
        /*0048*/ 	.word	index@(.nv.constant0._Z11setVecValuePff)
        /*004c*/ 	.short	0x0380
        /*004e*/ 	.short	0x000c


	//----- nvinfo : EIATTR_SW_WAR
	.align		4
.L_585:
        /*0050*/ 	.byte	0x04, 0x36
        /*0052*/ 	.short	(.L_587 - .L_586)
.L_586:
        /*0054*/ 	.word	0x00000008
.L_587:


//--------------------- .nv.info._Z9_normcdffPff  --------------------------
	.section	.nv.info._Z9_normcdffPff,"",@"SHT_CUDA_INFO"
	.sectionflags	@""
	.align	4


	//----- nvinfo : EIATTR_CUDA_API_VERSION
	.align		4
        /*0000*/ 	.byte	0x04, 0x37
        /*0002*/ 	.short	(.L_589 - .L_588)
.L_588:
        /*0004*/ 	.word	0x00000082


	//----- nvinfo : EIATTR_KPARAM_INFO
	.align		4
.L_589:
        /*0008*/ 	.byte	0x04, 0x17
        /*000a*/ 	.short	(.L_591 - .L_590)
.L_590:
        /*000c*/ 	.word	0x00000000
        /*0010*/ 	.short	0x0001
        /*0012*/ 	.short	0x0008
        /*0014*/ 	.byte	0x00, 0xf0, 0x11, 0x00


	//----- nvinfo : EIATTR_KPARAM_INFO
	.align		4
.L_591:
        /*0018*/ 	.byte	0x04, 0x17
        /*001a*/ 	.short	(.L_593 - .L_592)
.L_592:
        /*001c*/ 	.word	0x00000000
        /*0020*/ 	.short	0x0000
        /*0022*/ 	.short	0x0000
        /*0024*/ 	.byte	0x00, 0xf5, 0x21, 0x00


	//----- nvinfo : EIATTR_SPARSE_MMA_MASK
	.align		4
.L_593:
        /*0028*/ 	.byte	0x03, 0x50
        /*002a*/ 	.short	0x0000


	//----- nvinfo : EIATTR_MAXREG_COUNT
	.align		4
        /*002c*/ 	.byte	0x03, 0x1b
        /*002e*/ 	.short	0x00ff


	//----- nvinfo : EIATTR_MERCURY_ISA_VERSION
	.align		4
        /*0030*/ 	.byte	0x03, 0x5f
        /*0032*/ 	.short	0x0101


	//----- nvinfo : EIATTR_VRC_CTA_INIT_COUNT
	.align		4
        /*0034*/ 	.byte	0x02, 0x4a
	.zero		1
	.zero		1


	//----- nvinfo : EIATTR_EXIT_INSTR_OFFSETS
	.align		4
        /*0038*/ 	.byte	0x04, 0x1c
        /*003a*/ 	.short	(.L_595 - .L_594)


	//   ....[0]....
.L_594:
        /*003c*/ 	.word	0x00000440


	//----- nvinfo : EIATTR_CBANK_PARAM_SIZE
	.align		4
.L_595:
        /*0040*/ 	.byte	0x03, 0x19
        /*0042*/ 	.short	0x000c


	//----- nvinfo : EIATTR_PARAM_CBANK
	.align		4
        /*0044*/ 	.byte	0x04, 0x0a
        /*0046*/ 	.short	(.L_597 - .L_596)
	.align		4
.L_596:
        /*0048*/ 	.word	index@(.nv.constant0._Z9_normcdffPff)
        /*004c*/ 	.short	0x0380
        /*004e*/ 	.short	0x000c


	//----- nvinfo : EIATTR_SW_WAR
	.align		4
.L_597:
        /*0050*/ 	.byte	0x04, 0x36
        /*0052*/ 	.short	(.L_599 - .L_598)
.L_598:
        /*0054*/ 	.word	0x00000008
.L_599:


//--------------------- .nv.info._Z7_norm4dPfffff --------------------------
	.section	.nv.info._Z7_norm4dPfffff,"",@"SHT_CUDA_INFO"
	.sectionflags	@""
	.align	4


	//----- nvinfo : EIATTR_CUDA_API_VERSION
	.align		4
        /*0000*/ 	.byte	0x04, 0x37
        /*0002*/ 	.short	(.L_601 - .L_600)
.L_600:
        /*0004*/ 	.word	0x00000082


	//----- nvinfo : EIATTR_KPARAM_INFO
	.align		4
.L_601:
        /*0008*/ 	.byte	0x04, 0x17
        /*000a*/ 	.short	(.L_603 - .L_602)
.L_602:
        /*000c*/ 	.word	0x00000000
        /*0010*/ 	.short	0x0004
        /*0012*/ 	.short	0x0014
        /*0014*/ 	.byte	0x00, 0xf0, 0x11, 0x00


	//----- nvinfo : EIATTR_KPARAM_INFO
	.align		4
.L_603:
        /*0018*/ 	.byte	0x04, 0x17
        /*001a*/ 	.short	(.L_605 - .L_604)
.L_604:
        /*001c*/ 	.word	0x00000000
        /*0020*/ 	.short	0x0003
        /*0022*/ 	.short	0x0010
        /*0024*/ 	.byte	0x00, 0xf0, 0x11, 0x00


	//----- nvinfo : EIATTR_KPARAM_INFO
	.align		4
.L_605:
        /*0028*/ 	.byte	0x04, 0x17
        /*002a*/ 	.short	(.L_607 - .L_606)
.L_606:
        /*002c*/ 	.word	0x00000000
        /*0030*/ 	.short	0x0002
        /*0032*/ 	.short	0x000c
        /*0034*/ 	.byte	0x00, 0xf0, 0x11, 0x00


	//----- nvinfo : EIATTR_KPARAM_INFO
	.align		4
.L_607:
        /*0038*/ 	.byte	0x04, 0x17
        /*003a*/ 	.short	(.L_609 - .L_608)
.L_608:
        /*003c*/ 	.word	0x00000000
        /*0040*/ 	.short	0x0001
        /*0042*/ 	.short	0x0008
        /*0044*/ 	.byte	0x00, 0xf0, 0x11, 0x00


	//----- nvinfo : EIATTR_KPARAM_INFO
	.align		4
.L_609:
        /*0048*/ 	.byte	0x04, 0x17
        /*004a*/ 	.short	(.L_611 - .L_610)
.L_610:
        /*004c*/ 	.word	0x00000000
        /*0050*/ 	.short	0x0000
        /*0052*/ 	.short	0x0000
        /*0054*/ 	.byte	0x00, 0xf5, 0x21, 0x00


	//----- nvinfo : EIATTR_SPARSE_MMA_MASK
	.align		4
.L_611:
        /*0058*/ 	.byte	0x03, 0x50
        /*005a*/ 	.short	0x0000


	//----- nvinfo : EIATTR_MAXREG_COUNT
	.align		4
        /*005c*/ 	.byte	0x03, 0x1b
        /*005e*/ 	.short	0x00ff


	//----- nvinfo : EIATTR_MERCURY_ISA_VERSION
	.align		4
        /*0060*/ 	.byte	0x03, 0x5f
        /*0062*/ 	.short	0x0101


	//----- nvinfo : EIATTR_VRC_CTA_INIT_COUNT
	.align		4
        /*0064*/ 	.byte	0x02, 0x4a
	.zero		1
	.zero		1


	//----- nvinfo : EIATTR_EXIT_INSTR_OFFSETS
	.align		4
        /*0068*/ 	.byte	0x04, 0x1c
        /*006a*/ 	.short	(.L_613 - .L_612)


	//   ....[0]....
.L_612:
        /*006c*/ 	.word	0x00000290


	//----- nvinfo : EIATTR_CRS_STACK_SIZE
	.align		4
.L_613:
        /*0070*/ 	.byte	0x04, 0x1e
        /*0072*/ 	.short	(.L_615 - .L_614)
.L_614:
        /*0074*/ 	.word	0x00000000


	//----- nvinfo : EIATTR_CBANK_PARAM_SIZE
	.align		4
.L_615:
        /*0078*/ 	.byte	0x03, 0x19
        /*007a*/ 	.short	0x0018


	//----- nvinfo : EIATTR_PARAM_CBANK
	.align		4
        /*007c*/ 	.byte	0x04, 0x0a
        /*007e*/ 	.short	(.L_617 - .L_616)
	.align		4
.L_616:
        /*0080*/ 	.word	index@(.nv.constant0._Z7_norm4dPfffff)
        /*0084*/ 	.short	0x0380
        /*0086*/ 	.short	0x0018


	//----- nvinfo : EIATTR_SW_WAR
	.align		4
.L_617:
        /*0088*/ 	.byte	0x04, 0x36
        /*008a*/ 	.short	(.L_619 - .L_618)
.L_618:
        /*008c*/ 	.word	0x00000008
.L_619:


//--------------------- .nv.info._Z8_norm3dfPffff --------------------------
	.section	.nv.info._Z8_norm3dfPffff,"",@"SHT_CUDA_INFO"
	.sectionflags	@""
	.align	4


	//----- nvinfo : EIATTR_CUDA_API_VERSION
	.align		4
        /*0000*/ 	.byte	0x04, 0x37
        /*0002*/ 	.short	(.L_621 - .L_620)
.L_620:
        /*0004*/ 	.word	0x00000082


	//----- nvinfo : EIATTR_KPARAM_INFO
	.align		4
.L_621:
        /*0008*/ 	.byte	0x04, 0x17
        /*000a*/ 	.short	(.L_623 - .L_622)
.L_622:
        /*000c*/ 	.word	0x00000000
        /*0010*/ 	.short	0x0003
        /*0012*/ 	.short	0x0010
        /*0014*/ 	.byte	0x00, 0xf0, 0x11, 0x00


	//----- nvinfo : EIATTR_KPARAM_INFO
	.align		4
.L_623:
        /*0018*/ 	.byte	0x04, 0x17
        /*001a*/ 	.short	(.L_625 - .L_624)
.L_624:
        /*001c*/ 	.word	0x00000000
        /*0020*/ 	.short	0x0002
        /*0022*/ 	.short	0x000c
        /*0024*/ 	.byte	0x00, 0xf0, 0x11, 0x00


	//----- nvinfo : EIATTR_KPARAM_INFO
	.align		4
.L_625:
        /*0028*/ 	.byte	0x04, 0x17
        /*002a*/ 	.short	(.L_627 - .L_626)
.L_626:
        /*002c*/ 	.word	0x00000000
        /*0030*/ 	.short	0x0001
        /*0032*/ 	.short	0x0008
        /*0034*/ 	.byte	0x00, 0xf0, 0x11, 0x00


	//----- nvinfo : EIATTR_KPARAM_INFO
	.align		4
.L_627:
        /*0038*/ 	.byte	0x04, 0x17
        /*003a*/ 	.short	(.L_629 - .L_628)
.L_628:
        /*003c*/ 	.word	0x00000000
        /*0040*/ 	.short	0x0000
        /*0042*/ 	.short	0x0000
        /*0044*/ 	.byte	0x00, 0xf5, 0x21, 0x00


	//----- nvinfo : EIATTR_SPARSE_MMA_MASK
	.align		4
.L_629:
        /*0048*/ 	.byte	0x03, 0x50
        /*004a*/ 	.short	0x0000


	//----- nvinfo : EIATTR_MAXREG_COUNT
	.align		4
        /*004c*/ 	.byte	0x03, 0x1b
        /*004e*/ 	.short	0x00ff


	//----- nvinfo : EIATTR_MERCURY_ISA_VERSION
	.align		4
        /*0050*/ 	.byte	0x03, 0x5f
        /*0052*/ 	.short	0x0101


	//----- nvinfo : EIATTR_VRC_CTA_INIT_COUNT
	.align		4
        /*0054*/ 	.byte	0x02, 0x4a
	.zero		1
	.zero		1


	//----- nvinfo : EIATTR_EXIT_INSTR_OFFSETS
	.align		4
        /*0058*/ 	.byte	0x04, 0x1c
        /*005a*/ 	.short	(.L_631 - .L_630)


	//   ....[0]....
.L_630:
        /*005c*/ 	.word	0x00000240


	//----- nvinfo : EIATTR_CRS_STACK_SIZE
	.align		4
.L_631:
        /*0060*/ 	.byte	0x04, 0x1e
        /*0062*/ 	.short	(.L_633 - .L_632)
.L_632:
        /*0064*/ 	.word	0x00000000


	//----- nvinfo : EIATTR_CBANK_PARAM_SIZE
	.align		4
.L_633:
        /*0068*/ 	.byte	0x03, 0x19
        /*006a*/ 	.short	0x0014


	//----- nvinfo : EIATTR_PARAM_CBANK
	.align		4
        /*006c*/ 	.byte	0x04, 0x0a
        /*006e*/ 	.short	(.L_635 - .L_634)
	.align		4
.L_634:
        /*0070*/ 	.word	index@(.nv.constant0._Z8_norm3dfPffff)
        /*0074*/ 	.short	0x0380
        /*0076*/ 	.short	0x0014


	//----- nvinfo : EIATTR_SW_WAR
	.align		4
.L_635:
        /*0078*/ 	.byte	0x04, 0x36
        /*007a*/ 	.short	(.L_637 - .L_636)
.L_636:
        /*007c*/ 	.word	0x00000008
.L_637:


//--------------------- .nv.info._Z4expfPff       --------------------------
	.section	.nv.info._Z4expfPff,"",@"SHT_CUDA_INFO"
	.sectionflags	@""
	.align	4


	//----- nvinfo : EIATTR_CUDA_API_VERSION
	.align		4
        /*0000*/ 	.byte	0x04, 0x37
        /*0002*/ 	.short	(.L_639 - .L_638)
.L_638:
        /*0004*/ 	.word	0x00000082


	//----- nvinfo : EIATTR_KPARAM_INFO
	.align		4
.L_639:
        /*0008*/ 	.byte	0x04, 0x17
        /*000a*/ 	.short	(.L_641 - .L_640)
.L_640:
        /*000c*/ 	.word	0x00000000
        /*0010*/ 	.short	0x0001
        /*0012*/ 	.short	0x0008
        /*0014*/ 	.byte	0x00, 0xf0, 0x11, 0x00


	//----- nvinfo : EIATTR_KPARAM_INFO
	.align		4
.L_641:
        /*0018*/ 	.byte	0x04, 0x17
        /*001a*/ 	.short	(.L_643 - .L_642)
.L_642:
        /*001c*/ 	.word	0x00000000
        /*0020*/ 	.short	0x0000
        /*0022*/ 	.short	0x0000
        /*0024*/ 	.byte	0x00, 0xf5, 0x21, 0x00


	//----- nvinfo : EIATTR_SPARSE_MMA_MASK
	.align		4
.L_643:
        /*0028*/ 	.byte	0x03, 0x50
        /*002a*/ 	.short	0x0000


	//----- nvinfo : EIATTR_MAXREG_COUNT
	.align		4
        /*002c*/ 	.byte	0x03, 0x1b
        /*002e*/ 	.short	0x00ff


	//----- nvinfo : EIATTR_MERCURY_ISA_VERSION
	.align		4
        /*0030*/ 	.byte	0x03, 0x5f
        /*0032*/ 	.short	0x0101


	//----- nvinfo : EIATTR_VRC_CTA_INIT_COUNT
	.align		4
        /*0034*/ 	.byte	0x02, 0x4a
	.zero		1
	.zero		1


	//----- nvinfo : EIATTR_EXIT_INSTR_OFFSETS
	.align		4
        /*0038*/ 	.byte	0x04, 0x1c
        /*003a*/ 	.short	(.L_645 - .L_644)


	//   ....[0]....
.L_644:
        /*003c*/ 	.word	0x000000f0


	//----- nvinfo : EIATTR_CBANK_PARAM_SIZE
	.align		4
.L_645:
        /*0040*/ 	.byte	0x03, 0x19
        /*0042*/ 	.short	0x000c


	//----- nvinfo : EIATTR_PARAM_CBANK
	.align		4
        /*0044*/ 	.byte	0x04, 0x0a
        /*0046*/ 	.short	(.L_647 - .L_646)
	.align		4
.L_646:
        /*0048*/ 	.word	index@(.nv.constant0._Z4expfPff)
        /*004c*/ 	.short	0x0380
        /*004e*/ 	.short	0x000c


	//----- nvinfo : EIATTR_SW_WAR
	.align		4
.L_647:
        /*0050*/ 	.byte	0x04, 0x36
        /*0052*/ 	.short	(.L_649 - .L_648)
.L_648:
        /*0054*/ 	.word	0x00000008
.L_649:


//--------------------- .nv.callgraph             --------------------------
	.section	.nv.callgraph,"",@"SHT_CUDA_CALLGRAPH"
	.align	4
	.sectionentsize	8
	.align		4
        /*0000*/ 	.word	0x00000000
	.align		4
        /*0004*/ 	.word	0xffffffff
	.align		4
        /*0008*/ 	.word	0x00000000
	.align		4
        /*000c*/ 	.word	0xfffffffe
	.align		4
        /*0010*/ 	.word	0x00000000
	.align		4
        /*0014*/ 	.word	0xfffffffd
	.align		4
        /*0018*/ 	.word	0x00000000
	.align		4
        /*001c*/ 	.word	0xfffffffc


//--------------------- .text._Z7fsub_rzPfff      --------------------------
	.section	.text._Z7fsub_rzPfff,"ax",@progbits
	.align	128
        .global         _Z7fsub_rzPfff
        .type           _Z7fsub_rzPfff,@function
        .size           _Z7fsub_rzPfff,(.L_x_63 - _Z7fsub_rzPfff)
        .other          _Z7fsub_rzPfff,@"STO_CUDA_ENTRY STV_DEFAULT"
_Z7fsub_rzPfff:
.text._Z7fsub_rzPfff:
[----:B------:R-:W-:Y:S08]  /*0000*/  LDC R1, c[0x0][0x37c] ;  /* 0x0000df00ff017b82 */ /* 0x000ff00000000800 */
[----:B------:R-:W0:Y:S01]  /*0010*/  LDC.64 R4, c[0x0][0x388] ;  /* 0x0000e200ff047b82 */ /* 0x000e220000000a00 */
[----:B------:R-:W1:Y:S07]  /*0020*/  LDCU.64 UR4, c[0x0][0x358] ;  /* 0x00006b00ff0477ac */ /* 0x000e6e0008000a00 */
[----:B------:R-:W1:Y:S01]  /*0030*/  LDC.64 R2, c[0x0][0x380] ;  /* 0x0000e000ff027b82 */ /* 0x000e620000000a00 */
[----:B0-----:R-:W-:-:S05]  /*0040*/  FADD.RZ R5, R4, -R5 ;  /* 0x8000000504057221 */ /* 0x001fca000000c000 */
[----:B-1----:R-:W-:Y:S01]  /*0050*/  STG.E desc[UR4][R2.64], R5 ;  /* 0x0000000502007986 */ /* 0x002fe2000c101904 */
[----:B------:R-:W-:Y:S05]  /*0060*/  EXIT ;  /* 0x000000000000794d */ /* 0x000fea0003800000 */
.L_x_0:
[----:B------:R-:W-:-:S00]  /*0070*/  BRA `(.L_x_0) ;  /* 0xfffffffc00fc7947 */ /* 0x000fc0000383ffff */
[----:B------:R-:W-:-:S00]  /*0080*/  NOP ;  /* 0x0000000000007918 */ /* 0x000fc00000000000 */
[----:B------:R-:W-:-:S00]  /*0090*/  NOP ;  /* 0x0000000000007918 */ /* 0x000fc00000000000 */
[----:B------:R-:W-:-:S00]  /*00a0*/  NOP ;  /* 0x0000000000007918 */ /* 0x000fc00000000000 */
[----:B------:R-:W-:-:S00]  /*00b0*/  NOP ;  /* 0x0000000000007918 */ /* 0x000fc00000000000 */
[----:B------:R-:W-:-:S00]  /*00c0*/  NOP ;  /* 0x0000000000007918 */ /* 0x000fc00000000000 */
[----:B------:R-:W-:-:S00]  /*00d0*/  NOP ;  /* 0x0000000000007918 */ /* 0x000fc00000000000 */
[----:B------:R-:W-:-:S00]  /*00e0*/  NOP ;  /* 0x0000000000007918 */ /* 0x000fc00000000000 */
[----:B------:R-:W-:-:S00]  /*00f0*/  NOP ;  /* 0x0000000000007918 */ /* 0x000fc00000000000 */
.L_x_63:


//--------------------- .text._Z7fsub_ruPfff      --------------------------
	.section	.text._Z7fsub_ruPfff,"ax",@progbits
	.align	128
        .global         _Z7fsub_ruPfff
        .type           _Z7fsub_ruPfff,@function
        .size           _Z7fsub_ruPfff,(.L_x_64 - _Z7fsub_ruPfff)
        .other          _Z7fsub_ruPfff,@"STO_CUDA_ENTRY STV_DEFAULT"
_Z7fsub_ruPfff:
.text._Z7fsub_ruPfff:
[----:B------:R-:W-:Y:S08]  /*0000*/  LDC R1, c[0x0][0x37c] ;  /* 0x0000df00ff017b82 */ /* 0x000ff00000000800 */
[----:B------:R-:W0:Y:S01]  /*0010*/  LDC.64 R4, c[0x0][0x388] ;  /* 0x0000e200ff047b82 */ /* 0x000e220000000a00 */
[----:B------:R-:W1:Y:S07]  /*0020*/  LDCU.64 UR4, c[0x0][0x358] ;  /* 0x00006b00ff0477ac */ /* 0x000e6e0008000a00 */
[----:B------:R-:W1:Y:S01]  /*0030*/  LDC.64 R2, c[0x0][0x380] ;  /* 0x0000e000ff027b82 */ /* 0x000e620000000a00 */
[----:B0-----:R-:W-:-:S05]  /*0040*/  FADD.RP R5, R4, -R5 ;  /* 0x8000000504057221 */ /* 0x001fca0000008000 */
[----:B-1----:R-:W-:Y:S01]  /*0050*/  STG.E desc[UR4][R2.64], R5 ;  /* 0x0000000502007986 */ /* 0x002fe2000c101904 */
[----:B------:R-:W-:Y:S05]  /*0060*/  EXIT ;  /* 0x000000000000794d */ /* 0x000fea0003800000 */
.L_x_1:
        /* <DEDUP_REMOVED lines=9> */
.L_x_64:


//--------------------- .text._Z7fsub_rnPfff      --------------------------
	.section	.text._Z7fsub_rnPfff,"ax",@progbits
	.align	128
        .global         _Z7fsub_rnPfff
        .type           _Z7fsub_rnPfff,@function
        .size           _Z7fsub_rnPfff,(.L_x_65 - _Z7fsub_rnPfff)
        .other          _Z7fsub_rnPfff,@"STO_CUDA_ENTRY STV_DEFAULT"
_Z7fsub_rnPfff:
.text._Z7fsub_rnPfff:
[----:B------:R-:W-:Y:S08]  /*0000*/  LDC R1, c[0x0][0x37c] ;  /* 0x0000df00ff017b82 */ /* 0x000ff00000000800 */
[----:B------:R-:W0:Y:S01]  /*0010*/  LDC.64 R4, c[0x0][0x388] ;  /* 0x0000e200ff047b82 */ /* 0x000e220000000a00 */
[----:B------:R-:W1:Y:S07]  /*0020*/  LDCU.64 UR4, c[0x0][0x358] ;  /* 0x00006b00ff0477ac */ /* 0x000e6e0008000a00 */
[----:B------:R-:W1:Y:S01]  /*0030*/  LDC.64 R2, c[0x0][0x380] ;  /* 0x0000e000ff027b82 */ /* 0x000e620000000a00 */
[----:B0-----:R-:W-:-:S05]  /*0040*/  FADD R5, R4, -R5 ;  /* 0x8000000504057221 */ /* 0x001fca0000000000 */
[----:B-1----:R-:W-:Y:S01]  /*0050*/  STG.E desc[UR4][R2.64], R5 ;  /* 0x0000000502007986 */ /* 0x002fe2000c101904 */
[----:B------:R-:W-:Y:S05]  /*0060*/  EXIT ;  /* 0x000000000000794d */ /* 0x000fea0003800000 */
.L_x_2:
        /* <DEDUP_REMOVED lines=9> */
.L_x_65:


//--------------------- .text._Z7fsub_rdPfff      --------------------------
	.section	.text._Z7fsub_rdPfff,"ax",@progbits
	.align	128
        .global         _Z7fsub_rdPfff
        .type           _Z7fsub_rdPfff,@function
        .size           _Z7fsub_rdPfff,(.L_x_66 - _Z7fsub_rdPfff)
        .other          _Z7fsub_rdPfff,@"STO_CUDA_ENTRY STV_DEFAULT"
_Z7fsub_rdPfff:
.text._Z7fsub_rdPfff:
[----:B------:R-:W-:Y:S08]  /*0000*/  LDC R1, c[0x0][0x37c] ;  /* 0x0000df00ff017b82 */ /* 0x000ff00000000800 */
[----:B------:R-:W0:Y:S01]  /*0010*/  LDC.64 R4, c[0x0][0x388] ;  /* 0x0000e200ff047b82 */ /* 0x000e220000000a00 */
[----:B------:R-:W1:Y:S07]  /*0020*/  LDCU.64 UR4, c[0x0][0x358] ;  /* 0x00006b00ff0477ac */ /* 0x000e6e0008000a00 */
[----:B------:R-:W1:Y:S01]  /*0030*/  LDC.64 R2, c[0x0][0x380] ;  /* 0x0000e000ff027b82 */ /* 0x000e620000000a00 */
[----:B0-----:R-:W-:-:S05]  /*0040*/  FADD.RM R5, R4, -R5 ;  /* 0x8000000504057221 */ /* 0x001fca0000004000 */
[----:B-1----:R-:W-:Y:S01]  /*0050*/  STG.E desc[UR4][R2.64], R5 ;  /* 0x0000000502007986 */ /* 0x002fe2000c101904 */
[----:B------:R-:W-:Y:S05]  /*0060*/  EXIT ;  /* 0x000000000000794d */ /* 0x000fea0003800000 */
.L_x_3:
        /* <DEDUP_REMOVED lines=9> */
.L_x_66:


//--------------------- .text._Z7fmul_rzPfff      --------------------------
	.section	.text._Z7fmul_rzPfff,"ax",@progbits
	.align	128
        .global         _Z7fmul_rzPfff
        .type           _Z7fmul_rzPfff,@function
        .size           _Z7fmul_rzPfff,(.L_x_67 - _Z7fmul_rzPfff)
        .other          _Z7fmul_rzPfff,@"STO_CUDA_ENTRY STV_DEFAULT"
_Z7fmul_rzPfff:
.text._Z7fmul_rzPfff:
[----:B------:R-:W-:Y:S08]  /*0000*/  LDC R1, c[0x0][0x37c] ;  /* 0x0000df00ff017b82 */ /* 0x000ff00000000800 */
[----:B------:R-:W0:Y:S01]  /*0010*/  LDC.64 R4, c[0x0][0x388] ;  /* 0x0000e200ff047b82 */ /* 0x000e220000000a00 */
[----:B------:R-:W1:Y:S07]  /*0020*/  LDCU.64 UR4, c[0x0][0x358] ;  /* 0x00006b00ff0477ac */ /* 0x000e6e0008000a00 */
[----:B------:R-:W1:Y:S01]  /*0030*/  LDC.64 R2, c[0x0][0x380] ;  /* 0x0000e000ff027b82 */ /* 0x000e620000000a00 */
[----:B0-----:R-:W-:-:S05]  /*0040*/  FMUL.RZ R5, R4, R5 ;  /* 0x0000000504057220 */ /* 0x001fca000040c000 */
[----:B-1----:R-:W-:Y:S01]  /*0050*/  STG.E desc[UR4][R2.64], R5 ;  /* 0x0000000502007986 */ /* 0x002fe2000c101904 */
[----:B------:R-:W-:Y:S05]  /*0060*/  EXIT ;  /* 0x000000000000794d */ /* 0x000fea0003800000 */
.L_x_4:
        /* <DEDUP_REMOVED lines=9> */
.L_x_67:


//--------------------- .text._Z7fmul_ruPfff      --------------------------
	.section	.text._Z7fmul_ruPfff,"ax",@progbits
	.align	128
        .global         _Z7fmul_ruPfff
        .type           _Z7fmul_ruPfff,@function
        .size           _Z7fmul_ruPfff,(.L_x_68 - _Z7fmul_ruPfff)
        .other          _Z7fmul_ruPfff,@"STO_CUDA_ENTRY STV_DEFAULT"
_Z7fmul_ruPfff:
.text._Z7fmul_ruPfff:
[----:B------:R-:W-:Y:S08]  /*0000*/  LDC R1, c[0x0][0x37c] ;  /* 0x0000df00ff017b82 */ /* 0x000ff00000000800 */
[----:B------:R-:W0:Y:S01]  /*0010*/  LDC.64 R4, c[0x0][0x388] ;  /* 0x0000e200ff047b82 */ /* 0x000e220000000a00 */
[----:B------:R-:W1:Y:S07]  /*0020*/  LDCU.64 UR4, c[0x0][0x358] ;  /* 0x00006b00ff0477ac */ /* 0x000e6e0008000a00 */
[----:B------:R-:W1:Y:S01]  /*0030*/  LDC.64 R2, c[0x0][0x380] ;  /* 0x0000e000ff027b82 */ /* 0x000e620000000a00 */
[----:B0-----:R-:W-:-:S05]  /*0040*/  FMUL.RP R5, R4, R5 ;  /* 0x0000000504057220 */ /* 0x001fca0000408000 */
[----:B-1----:R-:W-:Y:S01]  /*0050*/  STG.E desc[UR4][R2.64], R5 ;  /* 0x0000000502007986 */ /* 0x002fe2000c101904 */
[----:B------:R-:W-:Y:S05]  /*0060*/  EXIT ;  /* 0x000000000000794d */ /* 0x000fea0003800000 */
.L_x_5:
        /* <DEDUP_REMOVED lines=9> */
.L_x_68:


//--------------------- .text._Z7fmul_rnPfff      --------------------------
	.section	.text._Z7fmul_rnPfff,"ax",@progbits
	.align	128
        .global         _Z7fmul_rnPfff
        .type           _Z7fmul_rnPfff,@function
        .size           _Z7fmul_rnPfff,(.L_x_69 - _Z7fmul_rnPfff)
        .other          _Z7fmul_rnPfff,@"STO_CUDA_ENTRY STV_DEFAULT"
_Z7fmul_rnPfff:
.text._Z7fmul_rnPfff:
[----:B------:R-:W-:Y:S08]  /*0000*/  LDC R1, c[0x0][0x37c] ;  /* 0x0000df00ff017b82 */ /* 0x000ff00000000800 */
[----:B------:R-:W0:Y:S01]  /*0010*/  LDC.64 R4, c[0x0][0x388] ;  /* 0x0000e200ff047b82 */ /* 0x000e220000000a00 */
[----:B------:R-:W1:Y:S07]  /*0020*/  LDCU.64 UR4, c[0x0][0x358] ;  /* 0x00006b00ff0477ac */ /* 0x000e6e0008000a00 */
[----:B------:R-:W1:Y:S01]  /*0030*/  LDC.64 R2, c[0x0][0x380] ;  /* 0x0000e000ff027b82 */ /* 0x000e620000000a00 */
[----:B0-----:R-:W-:-:S05]  /*0040*/  FMUL R5, R4, R5 ;  /* 0x0000000504057220 */ /* 0x001fca0000400000 */
[----:B-1----:R-:W-:Y:S01]  /*0050*/  STG.E desc[UR4][R2.64], R5 ;  /* 0x0000000502007986 */ /* 0x002fe2000c101904 */
[----:B------:R-:W-:Y:S05]  /*0060*/  EXIT ;  /* 0x000000000000794d */ /* 0x000fea0003800000 */
.L_x_6:
        /* <DEDUP_REMOVED lines=9> */
.L_x_69:


//--------------------- .text._Z7fmul_rdPfff      --------------------------
	.section	.text._Z7fmul_rdPfff,"ax",@progbits
	.align	128
        .global         _Z7fmul_rdPfff
        .type           _Z7fmul_rdPfff,@function
        .size           _Z7fmul_rdPfff,(.L_x_70 - _Z7fmul_rdPfff)
        .other          _Z7fmul_rdPfff,@"STO_CUDA_ENTRY STV_DEFAULT"
_Z7fmul_rdPfff:
.text._Z7fmul_rdPfff:
[----:B------:R-:W-:Y:S08]  /*0000*/  LDC R1, c[0x0][0x37c] ;  /* 0x0000df00ff017b82 */ /* 0x000ff00000000800 */
[----:B------:R-:W0:Y:S01]  /*0010*/  LDC.64 R4, c[0x0][0x388] ;  /* 0x0000e200ff047b82 */ /* 0x000e220000000a00 */
[----:B------:R-:W1:Y:S07]  /*0020*/  LDCU.64 UR4, c[0x0][0x358] ;  /* 0x00006b00ff0477ac */ /* 0x000e6e0008000a00 */
[----:B------:R-:W1:Y:S01]  /*0030*/  LDC.64 R2, c[0x0][0x380] ;  /* 0x0000e000ff027b82 */ /* 0x000e620000000a00 */
[----:B0-----:R-:W-:-:S05]  /*0040*/  FMUL.RM R5, R4, R5 ;  /* 0x0000000504057220 */ /* 0x001fca0000404000 */
[----:B-1----:R-:W-:Y:S01]  /*0050*/  STG.E desc[UR4][R2.64], R5 ;  /* 0x0000000502007986 */ /* 0x002fe2000c101904 */
[----:B------:R-:W-:Y:S05]  /*0060*/  EXIT ;  /* 0x000000000000794d */ /* 0x000fea0003800000 */
.L_x_7:
        /* <DEDUP_REMOVED lines=9> */
.L_x_70:


//--------------------- .text._Z12fmaf_ieee_rzPffff --------------------------
	.section	.text._Z12fmaf_ieee_rzPffff,"ax",@progbits
	.align	128
        .global         _Z12fmaf_ieee_rzPffff
        .type           _Z12fmaf_ieee_rzPffff,@function
        .size           _Z12fmaf_ieee_rzPffff,(.L_x_71 - _Z12fmaf_ieee_rzPffff)
        .other          _Z12fmaf_ieee_rzPffff,@"STO_CUDA_ENTRY STV_DEFAULT"
_Z12fmaf_ieee_rzPffff:
.text._Z12fmaf_ieee_rzPffff:
[----:B------:R-:W-:Y:S08]  /*0000*/  LDC R1, c[0x0][0x37c] ;  /* 0x0000df00ff017b82 */ /* 0x000ff00000000800 */
[----:B------:R-:W0:Y:S01]  /*0010*/  LDC.64 R4, c[0x0][0x388] ;  /* 0x0000e200ff047b82 */ /* 0x000e220000000a00 */
[----:B------:R-:W0:Y:S01]  /*0020*/  LDCU UR6, c[0x0][0x390] ;  /* 0x00007200ff0677ac */ /* 0x000e220008000800 */
[----:B------:R-:W1:Y:S06]  /*0030*/  LDCU.64 UR4, c[0x0][0x358] ;  /* 0x00006b00ff0477ac */ /* 0x000e6c0008000a00 */
[----:B------:R-:W1:Y:S01]  /*0040*/  LDC.64 R2, c[0x0][0x380] ;  /* 0x0000e000ff027b82 */ /* 0x000e620000000a00 */
[----:B0-----:R-:W-:-:S05]  /*0050*/  FFMA.RZ R5, R4, R5, UR6 ;  /* 0x0000000604057e23 */ /* 0x001fca000800c005 */
[----:B-1----:R-:W-:Y:S01]  /*0060*/  STG.E desc[UR4][R2.64], R5 ;  /* 0x0000000502007986 */ /* 0x002fe2000c101904 */
[----:B------:R-:W-:Y:S05]  /*0070*/  EXIT ;  /* 0x000000000000794d */ /* 0x000fea0003800000 */
.L_x_8:
        /* <DEDUP_REMOVED lines=16> */
.L_x_71:


//--------------------- .text._Z12fmaf_ieee_ruPffff --------------------------
	.section	.text._Z12fmaf_ieee_ruPffff,"ax",@progbits
	.align	128
        .global         _Z12fmaf_ieee_ruPffff
        .type           _Z12fmaf_ieee_ruPffff,@function
        .size           _Z12fmaf_ieee_ruPffff,(.L_x_72 - _Z12fmaf_ieee_ruPffff)
        .other          _Z12fmaf_ieee_ruPffff,@"STO_CUDA_ENTRY STV_DEFAULT"
_Z12fmaf_ieee_ruPffff:
.text._Z12fmaf_ieee_ruPffff:
[----:B------:R-:W-:Y:S08]  /*0000*/  LDC R1, c[0x0][0x37c] ;  /* 0x0000df00ff017b82 */ /* 0x000ff00000000800 */
[----:B------:R-:W0:Y:S01]  /*0010*/  LDC.64 R4, c[0x0][0x388] ;  /* 0x0000e200ff047b82 */ /* 0x000e220000000a00 */
[----:B------:R-:W0:Y:S01]  /*0020*/  LDCU UR6, c[0x0][0x390] ;  /* 0x00007200ff0677ac */ /* 0x000e220008000800 */
[----:B------:R-:W1:Y:S06]  /*0030*/  LDCU.64 UR4, c[0x0][0x358] ;  /* 0x00006b00ff0477ac */ /* 0x000e6c0008000a00 */
[----:B------:R-:W1:Y:S01]  /*0040*/  LDC.64 R2, c[0x0][0x380] ;  /* 0x0000e000ff027b82 */ /* 0x000e620000000a00 */
[----:B0-----:R-:W-:-:S05]  /*0050*/  FFMA.RP R5, R4, R5, UR6 ;  /* 0x0000000604057e23 */ /* 0x001fca0008008005 */
[----:B-1----:R-:W-:Y:S01]  /*0060*/  STG.E desc[UR4][R2.64], R5 ;  /* 0x0000000502007986 */ /* 0x002fe2000c101904 */
[----:B------:R-:W-:Y:S05]  /*0070*/  EXIT ;  /* 0x000000000000794d */ /* 0x000fea0003800000 */
.L_x_9:
        /* <DEDUP_REMOVED lines=16> */
.L_x_72:


//--------------------- .text._Z12fmaf_ieee_rnPffff --------------------------
	.section	.text._Z12fmaf_ieee_rnPffff,"ax",@progbits
	.align	128
        .global         _Z12fmaf_ieee_rnPffff
        .type           _Z12fmaf_ieee_rnPffff,@function
        .size           _Z12fmaf_ieee_rnPffff,(.L_x_73 - _Z12fmaf_ieee_rnPffff)
        .other          _Z12fmaf_ieee_rnPffff,@"STO_CUDA_ENTRY STV_DEFAULT"
_Z12fmaf_ieee_rnPffff:
.text._Z12fmaf_ieee_rnPffff:
[----:B------:R-:W-:Y:S08]  /*0000*/  LDC R1, c[0x0][0x37c] ;  /* 0x0000df00ff017b82 */ /* 0x000ff00000000800 */
[----:B------:R-:W0:Y:S01]  /*0010*/  LDC.64 R4, c[0x0][0x388] ;  /* 0x0000e200ff047b82 */ /* 0x000e220000000a00 */
[----:B------:R-:W0:Y:S01]  /*0020*/  LDCU UR6, c[0x0][0x390] ;  /* 0x00007200ff0677ac */ /* 0x000e220008000800 */
[----:B------:R-:W1:Y:S06]  /*0030*/  LDCU.64 UR4, c[0x0][0x358] ;  /* 0x00006b00ff0477ac */ /* 0x000e6c0008000a00 */
[----:B------:R-:W1:Y:S01]  /*0040*/  LDC.64 R2, c[0x0][0x380] ;  /* 0x0000e000ff027b82 */ /* 0x000e620000000a00 */
[----:B0-----:R-:W-:-:S05]  /*0050*/  FFMA R5, R4, R5, UR6 ;  /* 0x0000000604057e23 */ /* 0x001fca0008000005 */
[----:B-1----:R-:W-:Y:S01]  /*0060*/  STG.E desc[UR4][R2.64], R5 ;  /* 0x0000000502007986 */ /* 0x002fe2000c101904 */
[----:B------:R-:W-:Y:S05]  /*0070*/  EXIT ;  /* 0x000000000000794d */ /* 0x000fea0003800000 */
.L_x_10:
        /* <DEDUP_REMOVED lines=16> */
.L_x_73:


//--------------------- .text._Z12fmaf_ieee_rdPffff --------------------------
	.section	.text._Z12fmaf_ieee_rdPffff,"ax",@progbits
	.align	128
        .global         _Z12fmaf_ieee_rdPffff
        .type           _Z12fmaf_ieee_rdPffff,@function
        .size           _Z12fmaf_ieee_rdPffff,(.L_x_74 - _Z12fmaf_ieee_rdPffff)
        .other          _Z12fmaf_ieee_rdPffff,@"STO_CUDA_ENTRY STV_DEFAULT"
_Z12fmaf_ieee_rdPffff:
.text._Z12fmaf_ieee_rdPffff:
[----:B------:R-:W-:Y:S08]  /*0000*/  LDC R1, c[0x0][0x37c] ;  /* 0x0000df00ff017b82 */ /* 0x000ff00000000800 */
[----:B------:R-:W0:Y:S01]  /*0010*/  LDC.64 R4, c[0x0][0x388] ;  /* 0x0000e200ff047b82 */ /* 0x000e220000000a00 */
[----:B------:R-:W0:Y:S01]  /*0020*/  LDCU UR6, c[0x0][0x390] ;  /* 0x00007200ff0677ac */ /* 0x000e220008000800 */
[----:B------:R-:W1:Y:S06]  /*0030*/  LDCU.64 UR4, c[0x0][0x358] ;  /* 0x00006b00ff0477ac */ /* 0x000e6c0008000a00 */
[----:B------:R-:W1:Y:S01]  /*0040*/  LDC.64 R2, c[0x0][0x380] ;  /* 0x0000e000ff027b82 */ /* 0x000e620000000a00 */
[----:B0-----:R-:W-:-:S05]  /*0050*/  FFMA.RM R5, R4, R5, UR6 ;  /* 0x0000000604057e23 */ /* 0x001fca0008004005 */
[----:B-1----:R-:W-:Y:S01]  /*0060*/  STG.E desc[UR4][R2.64], R5 ;  /* 0x0000000502007986 */ /* 0x002fe2000c101904 */
[----:B------:R-:W-:Y:S05]  /*0070*/  EXIT ;  /* 0x000000000000794d */ /* 0x000fea0003800000 */
.L_x_11:
        /* <DEDUP_REMOVED lines=16> */
.L_x_74:


//--------------------- .text._Z7fmaf_rzPffff     --------------------------
	.section	.text._Z7fmaf_rzPffff,"ax",@progbits
	.align	128
        .global         _Z7fmaf_rzPffff
        .type           _Z7fmaf_rzPffff,@function
        .size           _Z7fmaf_rzPffff,(.L_x_75 - _Z7fmaf_rzPffff)
        .other          _Z7fmaf_rzPffff,@"STO_CUDA_ENTRY STV_DEFAULT"
_Z7fmaf_rzPffff:
.text._Z7fmaf_rzPffff:
        /* <DEDUP_REMOVED lines=8> */
.L_x_12:
        /* <DEDUP_REMOVED lines=16> */
.L_x_75:


//--------------------- .text._Z7fmaf_ruPffff     --------------------------
	.section	.text._Z7fmaf_ruPffff,"ax",@progbits
	.align	128
        .global         _Z7fmaf_ruPffff
        .type           _Z7fmaf_ruPffff,@function
        .size           _Z7fmaf_ruPffff,(.L_x_76 - _Z7fmaf_ruPffff)
        .other          _Z7fmaf_ruPffff,@"STO_CUDA_ENTRY STV_DEFAULT"
_Z7fmaf_ruPffff:
.text._Z7fmaf_ruPffff:
        /* <DEDUP_REMOVED lines=8> */
.L_x_13:
        /* <DEDUP_REMOVED lines=16> */
.L_x_76:


//--------------------- .text._Z7fmaf_rnPffff     --------------------------
	.section	.text._Z7fmaf_rnPffff,"ax",@progbits
	.align	128
        .global         _Z7fmaf_rnPffff
        .type           _Z7fmaf_rnPffff,@function
        .size           _Z7fmaf_rnPffff,(.L_x_77 - _Z7fmaf_rnPffff)
        .other          _Z7fmaf_rnPffff,@"STO_CUDA_ENTRY STV_DEFAULT"
_Z7fmaf_rnPffff:
.text._Z7fmaf_rnPffff:
        /* <DEDUP_REMOVED lines=8> */
.L_x_14:
        /* <DEDUP_REMOVED lines=16> */
.L_x_77:


//--------------------- .text._Z7fmaf_rdPffff     --------------------------
	.section	.text._Z7fmaf_rdPffff,"ax",@progbits
	.align	128
        .global         _Z7fmaf_rdPffff
        .type           _Z7fmaf_rdPffff,@function
        .size           _Z7fmaf_rdPffff,(.L_x_78 - _Z7fmaf_rdPffff)
        .other          _Z7fmaf_rdPffff,@"STO_CUDA_ENTRY STV_DEFAULT"
_Z7fmaf_rdPffff:
.text._Z7fmaf_rdPffff:
        /* <DEDUP_REMOVED lines=8> */
.L_x_15:
        /* <DEDUP_REMOVED lines=16> */
.L_x_78:


//--------------------- .text._Z7fadd_rzPfff      --------------------------
	.section	.text._Z7fadd_rzPfff,"ax",@progbits
	.align	128
        .global         _Z7fadd_rzPfff
        .type           _Z7fadd_rzPfff,@function
        .size           _Z7fadd_rzPfff,(.L_x_79 - _Z7fadd_rzPfff)
        .other          _Z7fadd_rzPfff,@"STO_CUDA_ENTRY STV_DEFAULT"
_Z7fadd_rzPfff:
.text._Z7fadd_rzPfff:
[----:B------:R-:W-:Y:S08]  /*0000*/  LDC R1, c[0x0][0x37c] ;  /* 0x0000df00ff017b82 */ /* 0x000ff00000000800 */
[----:B------:R-:W0:Y:S01]  /*0010*/  LDC.64 R4, c[0x0][0x388] ;  /* 0x0000e200ff047b82 */ /* 0x000e220000000a00 */
[----:B------:R-:W1:Y:S07]  /*0020*/  LDCU.64 UR4, c[0x0][0x358] ;  /* 0x00006b00ff0477ac */ /* 0x000e6e0008000a00 */
[----:B------:R-:W1:Y:S01]  /*0030*/  LDC.64 R2, c[0x0][0x380] ;  /* 0x0000e000ff027b82 */ /* 0x000e620000000a00 */
[----:B0-----:R-:W-:-:S05]  /*0040*/  FADD.RZ R5, R4, R5 ;  /* 0x0000000504057221 */ /* 0x001fca000000c000 */
[----:B-1----:R-:W-:Y:S01]  /*0050*/  STG.E desc[UR4][R2.64], R5 ;  /* 0x0000000502007986 */ /* 0x002fe2000c101904 */
[----:B------:R-:W-:Y:S05]  /*0060*/  EXIT ;  /* 0x000000000000794d */ /* 0x000fea0003800000 */
.L_x_16:
        /* <DEDUP_REMOVED lines=9> */
.L_x_79:


//--------------------- .text._Z7fadd_ruPfff      --------------------------
	.section	.text._Z7fadd_ruPfff,"ax",@progbits
	.align	128
        .global         _Z7fadd_ruPfff
        .type           _Z7fadd_ruPfff,@function
        .size           _Z7fadd_ruPfff,(.L_x_80 - _Z7fadd_ruPfff)
        .other          _Z7fadd_ruPfff,@"STO_CUDA_ENTRY STV_DEFAULT"
_Z7fadd_ruPfff:
.text._Z7fadd_ruPfff:
[----:B------:R-:W-:Y:S08]  /*0000*/  LDC R1, c[0x0][0x37c] ;  /* 0x0000df00ff017b82 */ /* 0x000ff00000000800 */
[----:B------:R-:W0:Y:S01]  /*0010*/  LDC.64 R4, c[0x0][0x388] ;  /* 0x0000e200ff047b82 */ /* 0x000e220000000a00 */
[----:B------:R-:W1:Y:S07]  /*0020*/  LDCU.64 UR4, c[0x0][0x358] ;  /* 0x00006b00ff0477ac */ /* 0x000e6e0008000a00 */
[----:B------:R-:W1:Y:S01]  /*0030*/  LDC.64 R2, c[0x0][0x380] ;  /* 0x0000e000ff027b82 */ /* 0x000e620000000a00 */
[----:B0-----:R-:W-:-:S05]  /*0040*/  FADD.RP R5, R4, R5 ;  /* 0x0000000504057221 */ /* 0x001fca0000008000 */
[----:B-1----:R-:W-:Y:S01]  /*0050*/  STG.E desc[UR4][R2.64], R5 ;  /* 0x0000000502007986 */ /* 0x002fe2000c101904 */
[----:B------:R-:W-:Y:S05]  /*0060*/  EXIT ;  /* 0x000000000000794d */ /* 0x000fea0003800000 */
.L_x_17:
        /* <DEDUP_REMOVED lines=9> */
.L_x_80:


//--------------------- .text._Z7fadd_rnPfff      --------------------------
	.section	.text._Z7fadd_rnPfff,"ax",@progbits
	.align	128
        .global         _Z7fadd_rnPfff
        .type           _Z7fadd_rnPfff,@function
        .size           _Z7fadd_rnPfff,(.L_x_81 - _Z7fadd_rnPfff)
        .other          _Z7fadd_rnPfff,@"STO_CUDA_ENTRY STV_DEFAULT"
_Z7fadd_rnPfff:
.text._Z7fadd_rnPfff:
[----:B------:R-:W-:Y:S08]  /*0000*/  LDC R1, c[0x0][0x37c] ;  /* 0x0000df00ff017b82 */ /* 0x000ff00000000800 */
[----:B------:R-:W0:Y:S01]  /*0010*/  LDC.64 R4, c[0x0][0x388] ;  /* 0x0000e200ff047b82 */ /* 0x000e220000000a00 */
[----:B------:R-:W1:Y:S07]  /*0020*/  LDCU.64 UR4, c[0x0][0x358] ;  /* 0x00006b00ff0477ac */ /* 0x000e6e0008000a00 */
[----:B------:R-:W1:Y:S01]  /*0030*/  LDC.64 R2, c[0x0][0x380] ;  /* 0x0000e000ff027b82 */ /* 0x000e620000000a00 */
[----:B0-----:R-:W-:-:S05]  /*0040*/  FADD R5, R4, R5 ;  /* 0x0000000504057221 */ /* 0x001fca0000000000 */
[----:B-1----:R-:W-:Y:S01]  /*0050*/  STG.E desc[UR4][R2.64], R5 ;  /* 0x0000000502007986 */ /* 0x002fe2000c101904 */
[----:B------:R-:W-:Y:S05]  /*0060*/  EXIT ;  /* 0x000000000000794d */ /* 0x000fea0003800000 */
.L_x_18:
        /* <DEDUP_REMOVED lines=9> */
.L_x_81:


//--------------------- .text._Z7fadd_rdPfff      --------------------------
	.section	.text._Z7fadd_rdPfff,"ax",@progbits
	.align	128
        .global         _Z7fadd_rdPfff
        .type           _Z7fadd_rdPfff,@function
        .size           _Z7fadd_rdPfff,(.L_x_82 - _Z7fadd_rdPfff)
        .other          _Z7fadd_rdPfff,@"STO_CUDA_ENTRY STV_DEFAULT"
_Z7fadd_rdPfff:
.text._Z7fadd_rdPfff:
[----:B------:R-:W-:Y:S08]  /*0000*/  LDC R1, c[0x0][0x37c] ;  /* 0x0000df00ff017b82 */ /* 0x000ff00000000800 */
[----:B------:R-:W0:Y:S01]  /*0010*/  LDC.64 R4, c[0x0][0x388] ;  /* 0x0000e200ff047b82 */ /* 0x000e220000000a00 */
[----:B------:R-:W1:Y:S07]  /*0020*/  LDCU.64 UR4, c[0x0][0x358] ;  /* 0x00006b00ff0477ac */ /* 0x000e6e0008000a00 */
[----:B------:R-:W1:Y:S01]  /*0030*/  LDC.64 R2, c[0x0][0x380] ;  /* 0x0000e000ff027b82 */ /* 0x000e620000000a00 */
[----:B0-----:R-:W-:-:S05]  /*0040*/  FADD.RM R5, R4, R5 ;  /* 0x0000000504057221 */ /* 0x001fca0000004000 */
[----:B-1----:R-:W-:Y:S01]  /*0050*/  STG.E desc[UR4][R2.64], R5 ;  /* 0x0000000502007986 */ /* 0x002fe2000c101904 */
[----:B------:R-:W-:Y:S05]  /*0060*/  EXIT ;  /* 0x000000000000794d */ /* 0x000fea0003800000 */
.L_x_19:
        /* <DEDUP_REMOVED lines=9> */
.L_x_82:


//--------------------- .text._Z5_expfPff         --------------------------
	.section	.text._Z5_expfPff,"ax",@progbits
	.align	128
        .global         _Z5_expfPff
        .type           _Z5_expfPff,@function
        .size           _Z5_expfPff,(.L_x_83 - _Z5_expfPff)
        .other          _Z5_expfPff,@"STO_CUDA_ENTRY STV_DEFAULT"
_Z5_expfPff:
.text._Z5_expfPff:
[----:B------:R-:W-:Y:S08]  /*0000*/  LDC R1, c[0x0][0x37c] ;  /* 0x0000df00ff017b82 */ /* 0x000ff00000000800 */
[----:B------:R-:W0:Y:S01]  /*0010*/  LDC R0, c[0x0][0x388] ;  /* 0x0000e200ff007b82 */ /* 0x000e220000000800 */
[----:B------:R-:W1:Y:S07]  /*0020*/  LDCU.64 UR4, c[0x0][0x358] ;  /* 0x00006b00ff0477ac */ /* 0x000e6e0008000a00 */
[----:B------:R-:W1:Y:S01]  /*0030*/  LDC.64 R2, c[0x0][0x380] ;  /* 0x0000e000ff027b82 */ /* 0x000e620000000a00 */
[----:B0-----:R-:W-:-:S05]  /*0040*/  FMUL R0, R0, 1.4426950216293334961 ;  /* 0x3fb8aa3b00007820 */ /* 0x001fca0000400000 */
[----:B------:R-:W-:-:S13]  /*0050*/  FSETP.GEU.AND P0, PT, R0, -126, PT ;  /* 0xc2fc00000000780b */ /* 0x000fda0003f0e000 */
[----:B------:R-:W-:-:S04]  /*0060*/  @!P0 FMUL R0, R0, 0.5 ;  /* 0x3f00000000008820 */ /* 0x000fc80000400000 */
[----:B------:R-:W0:Y:S02]  /*0070*/  MUFU.EX2 R5, R0 ;  /* 0x0000000000057308 */ /* 0x000e240000000800 */
[----:B0-----:R-:W-:-:S05]  /*0080*/  @!P0 FMUL R5, R5, R5 ;  /* 0x0000000505058220 */ /* 0x001fca0000400000 */
[----:B-1----:R-:W-:Y:S01]  /*0090*/  STG.E desc[UR4][R2.64], R5 ;  /* 0x0000000502007986 */ /* 0x002fe2000c101904 */
[----:B------:R-:W-:Y:S05]  /*00a0*/  EXIT ;  /* 0x000000000000794d */ /* 0x000fea0003800000 */
.L_x_20:
        /* <DEDUP_REMOVED lines=13> */
.L_x_83:


//--------------------- .text._Z7_rnormfPfiPKf    --------------------------
	.section	.text._Z7_rnormfPfiPKf,"ax",@progbits
	.align	128
        .global         _Z7_rnormfPfiPKf
        .type           _Z7_rnormfPfiPKf,@function
        .size           _Z7_rnormfPfiPKf,(.L_x_84 - _Z7_rnormfPfiPKf)
        .other          _Z7_rnormfPfiPKf,@"STO_CUDA_ENTRY STV_DEFAULT"
_Z7_rnormfPfiPKf:
.text._Z7_rnormfPfiPKf:
[----:B------:R-:W-:Y:S08]  /*0000*/  LDC R1, c[0x0][0x37c] ;  /* 0x0000df00ff017b82 */ /* 0x000ff00000000800 */
[----:B------:R-:W0:Y:S01]  /*0010*/  LDC.64 R4, c[0x0][0x390] ;  /* 0x0000e400ff047b82 */ /* 0x000e220000000a00 */
[----:B------:R-:W0:Y:S07]  /*0020*/  LDCU.64 UR6, c[0x0][0x358] ;  /* 0x00006b00ff0677ac */ /* 0x000e2e0008000a00 */
[----:B------:R-:W1:Y:S01]  /*0030*/  LDC R2, c[0x0][0x388] ;  /* 0x0000e200ff027b82 */ /* 0x000e620000000800 */
[----:B0-----:R-:W2:Y:S01]  /*0040*/  LDG.E R4, desc[UR6][R4.64] ;  /* 0x0000000604047981 */ /* 0x001ea2000c1e1900 */
[----:B-1----:R-:W-:Y:S01]  /*0050*/  ISETP.GE.AND P0, PT, R2, 0x2, PT ;  /* 0x000000020200780c */ /* 0x002fe20003f06270 */
[----:B--2---:R-:W-:-:S12]  /*0060*/  FADD R0, |R4|, -RZ ;  /* 0x800000ff04007221 */ /* 0x004fd80000000200 */
[----:B------:R-:W-:Y:S05]  /*0070*/  @!P0 BRA `(.L_x_21) ;  /* 0x0000000400788947 */ /* 0x000fea0003800000 */
[----:B------:R-:W-:Y:S02]  /*0080*/  VIADD R3, R2, 0xfffffffe ;  /* 0xfffffffe02037836 */ /* 0x000fe40000000000 */
[----:B------:R-:W-:-:S03]  /*0090*/  IMAD.MOV.U32 R6, RZ, RZ, 0x1 ;  /* 0x00000001ff067424 */ /* 0x000fc600078e00ff */
[----:B------:R-:W-:Y:S01]  /*00a0*/  ISETP.GE.U32.AND P0, PT, R3, 0xf, PT ;  /* 0x0000000f0300780c */ /* 0x000fe20003f06070 */
[----:B------:R-:W-:-:S05]  /*00b0*/  VIADD R3, R2, 0xffffffff ;  /* 0xffffffff02037836 */ /* 0x000fca0000000000 */
[----:B------:R-:W-:-:S07]  /*00c0*/  LOP3.LUT R22, R3, 0xf, RZ, 0xc0, !PT ;  /* 0x0000000f03167812 */ /* 0x000fce00078ec0ff */
[----:B------:R-:W-:Y:S05]  /*00d0*/  @!P0 BRA `(.L_x_22) ;  /* 0x0000000000a08947 */ /* 0x000fea0003800000 */
[----:B------:R-:W0:Y:S01]  /*00e0*/  LDCU.64 UR4, c[0x0][0x390] ;  /* 0x00007200ff0477ac */ /* 0x000e220008000a00 */
[----:B------:R-:W-:Y:S01]  /*00f0*/  LOP3.LUT R8, R3, 0xfffffff0, RZ, 0xc0, !PT ;  /* 0xfffffff003087812 */ /* 0x000fe200078ec0ff */
[----:B------:R-:W-:-:S04]  /*0100*/  IMAD.MOV.U32 R6, RZ, RZ, RZ ;  /* 0x000000ffff067224 */ /* 0x000fc800078e00ff */
[----:B------:R-:W-:Y:S01]  /*0110*/  IMAD.MOV R8, RZ, RZ, -R8 ;  /* 0x000000ffff087224 */ /* 0x000fe200078e0a08 */
[----:B0-----:R-:W-:-:S04]  /*0120*/  UIADD3 UR4, UP0, UPT, UR4, 0x20, URZ ;  /* 0x0000002004047890 */ /* 0x001fc8000ff1e0ff */
[----:B------:R-:W-:Y:S02]  /*0130*/  UIADD3.X UR5, UPT, UPT, URZ, UR5, URZ, UP0, !UPT ;  /* 0x00000005ff057290 */ /* 0x000fe400087fe4ff */
[----:B------:R-:W-:-:S04]  /*0140*/  IMAD.U32 R13, RZ, RZ, UR4 ;  /* 0x00000004ff0d7e24 */ /* 0x000fc8000f8e00ff */
[----:B------:R-:W-:-:S07]  /*0150*/  MOV R5, UR5 ;  /* 0x0000000500057c02 */ /* 0x000fce0008000f00 */
.L_x_23:
[----:B------:R-:W-:-:S05]  /*0160*/  IMAD.MOV.U32 R4, RZ, RZ, R13 ;  /* 0x000000ffff047224 */ /* 0x000fca00078e000d */
[----:B------:R-:W2:Y:S04]  /*0170*/  LDG.E R11, desc[UR6][R4.64+-0x1c] ;  /* 0xffffe406040b7981 */ /* 0x000ea8000c1e1900 */
[----:B------:R-:W2:Y:S04]  /*0180*/  LDG.E R13, desc[UR6][R4.64+-0x18] ;  /* 0xffffe806040d7981 */ /* 0x000ea8000c1e1900 */
[----:B------:R-:W3:Y:S04]  /*0190*/  LDG.E R14, desc[UR6][R4.64+-0x14] ;  /* 0xffffec06040e7981 */ /* 0x000ee8000c1e1900 */
[----:B------:R-:W3:Y:S04]  /*01a0*/  LDG.E R15, desc[UR6][R4.64+-0x10] ;  /* 0xfffff006040f7981 */ /* 0x000ee8000c1e1900 */
[----:B------:R-:W4:Y:S04]  /*01b0*/  LDG.E R16, desc[UR6][R4.64+-0xc] ;  /* 0xfffff40604107981 */ /* 0x000f28000c1e1900 */
[----:B------:R-:W4:Y:S04]  /*01c0*/  LDG.E R17, desc[UR6][R4.64+-0x8] ;  /* 0xfffff80604117981 */ /* 0x000f28000c1e1900 */
[----:B------:R-:W5:Y:S04]  /*01d0*/  LDG.E R18, desc[UR6][R4.64+-0x4] ;  /* 0xfffffc0604127981 */ /* 0x000f68000c1e1900 */
        /* <DEDUP_REMOVED lines=8> */
[----:B------:R0:W5:Y:S01]  /*0260*/  LDG.E R7, desc[UR6][R4.64+0x20] ;  /* 0x0000200604077981 */ /* 0x000162000c1e1900 */
[----:B------:R-:W-:-:S02]  /*0270*/  VIADD R8, R8, 0x10 ;  /* 0x0000001008087836 */ /* 0x000fc40000000000 */
[----:B------:R-:W-:-:S03]  /*0280*/  VIADD R6, R6, 0x10 ;  /* 0x0000001006067836 */ /* 0x000fc60000000000 */
[----:B------:R-:W-:Y:S02]  /*0290*/  ISETP.NE.AND P0, PT, R8, RZ, PT ;  /* 0x000000ff0800720c */ /* 0x000fe40003f05270 */
[----:B--2---:R-:W-:Y:S02]  /*02a0*/  FMNMX3 R11, |R11|, R0, |R13|, !PT ;  /* 0x000000000b0b7276 */ /* 0x004fe4000780060d */
[----:B------:R-:W-:-:S05]  /*02b0*/  IADD3 R13, P1, PT, R4, 0x40, RZ ;  /* 0x00000040040d7810 */ /* 0x000fca0007f3e0ff */
[----:B0-----:R-:W-:Y:S01]  /*02c0*/  IMAD.X R5, RZ, RZ, R5, P1 ;  /* 0x000000ffff057224 */ /* 0x001fe200008e0605 */
[----:B---3--:R-:W-:-:S04]  /*02d0*/  FMNMX3 R11, |R14|, R11, |R15|, !PT ;  /* 0x0000000b0e0b7276 */ /* 0x008fc8000780060f */
[----:B----4-:R-:W-:-:S04]  /*02e0*/  FMNMX3 R11, |R16|, R11, |R17|, !PT ;  /* 0x0000000b100b7276 */ /* 0x010fc80007800611 */
[----:B-----5:R-:W-:-:S04]  /*02f0*/  FMNMX3 R11, |R18|, R11, |R19|, !PT ;  /* 0x0000000b120b7276 */ /* 0x020fc80007800613 */
[----:B------:R-:W-:-:S04]  /*0300*/  FMNMX3 R11, |R20|, R11, |R21|, !PT ;  /* 0x0000000b140b7276 */ /* 0x000fc80007800615 */
[----:B------:R-:W-:-:S04]  /*0310*/  FMNMX3 R11, |R24|, R11, |R23|, !PT ;  /* 0x0000000b180b7276 */ /* 0x000fc80007800617 */
[----:B------:R-:W-:-:S04]  /*0320*/  FMNMX3 R9, |R12|, R11, |R9|, !PT ;  /* 0x0000000b0c097276 */ /* 0x000fc80007800609 */
[----:B------:R-:W-:Y:S01]  /*0330*/  FMNMX3 R0, |R10|, R9, |R7|, !PT ;  /* 0x000000090a007276 */ /* 0x000fe20007800607 */
[----:B------:R-:W-:Y:S06]  /*0340*/  @P0 BRA `(.L_x_23) ;  /* 0xfffffffc00840947 */ /* 0x000fec000383ffff */
[----:B------:R-:W-:-:S07]  /*0350*/  VIADD R6, R6, 0x1 ;  /* 0x0000000106067836 */ /* 0x000fce0000000000 */
.L_x_22:
[----:B------:R-:W-:-:S13]  /*0360*/  ISETP.NE.AND P0, PT, R22, RZ, PT ;  /* 0x000000ff1600720c */ /* 0x000fda0003f05270 */
[----:B------:R-:W-:Y:S05]  /*0370*/  @!P0 BRA `(.L_x_21) ;  /* 0x0000000000b88947 */ /* 0x000fea0003800000 */
[----:B------:R-:W-:Y:S02]  /*0380*/  ISETP.GE.U32.AND P0, PT, R22, 0x8, PT ;  /* 0x000000081600780c */ /* 0x000fe40003f06070 */
[----:B------:R-:W-:-:S04]  /*0390*/  LOP3.LUT R15, R3, 0x7, RZ, 0xc0, !PT ;  /* 0x00000007030f7812 */ /* 0x000fc800078ec0ff */
[----:B------:R-:W-:-:S07]  /*03a0*/  ISETP.NE.AND P1, PT, R15, RZ, PT ;  /* 0x000000ff0f00720c */ /* 0x000fce0003f25270 */
[----:B------:R-:W-:Y:S06]  /*03b0*/  @!P0 BRA `(.L_x_24) ;  /* 0x00000000003c8947 */ /* 0x000fec0003800000 */
[----:B------:R-:W0:Y:S02]  /*03c0*/  LDC.64 R4, c[0x0][0x390] ;  /* 0x0000e400ff047b82 */ /* 0x000e240000000a00 */
[----:B0-----:R-:W-:-:S05]  /*03d0*/  IMAD.WIDE.U32 R4, R6, 0x4, R4 ;  /* 0x0000000406047825 */ /* 0x001fca00078e0004 */
[----:B------:R-:W2:Y:S04]  /*03e0*/  LDG.E R7, desc[UR6][R4.64] ;  /* 0x0000000604077981 */ /* 0x000ea8000c1e1900 */
[----:B------:R-:W2:Y:S04]  /*03f0*/  LDG.E R8, desc[UR6][R4.64+0x4] ;  /* 0x0000040604087981 */ /* 0x000ea8000c1e1900 */
[----:B------:R-:W3:Y:S04]  /*0400*/  LDG.E R10, desc[UR6][R4.64+0x8] ;  /* 0x00000806040a7981 */ /* 0x000ee8000c1e1900 */
[----:B------:R-:W3:Y:S04]  /*0410*/  LDG.E R9, desc[UR6][R4.64+0xc] ;  /* 0x00000c0604097981 */ /* 0x000ee8000c1e1900 */
[----:B------:R-:W4:Y:S04]  /*0420*/  LDG.E R12, desc[UR6][R4.64+0x10] ;  /* 0x00001006040c7981 */ /* 0x000f28000c1e1900 */
[----:B------:R-:W4:Y:S04]  /*0430*/  LDG.E R11, desc[UR6][R4.64+0x14] ;  /* 0x00001406040b7981 */ /* 0x000f28000c1e1900 */
[----:B------:R-:W5:Y:S04]  /*0440*/  LDG.E R14, desc[UR6][R4.64+0x18] ;  /* 0x00001806040e7981 */ /* 0x000f68000c1e1900 */
[----:B------:R-:W5:Y:S01]  /*0450*/  LDG.E R13, desc[UR6][R4.64+0x1c] ;  /* 0x00001c06040d7981 */ /* 0x000f62000c1e1900 */
[----:B------:R-:W-:Y:S01]  /*0460*/  VIADD R6, R6, 0x8 ;  /* 0x0000000806067836 */ /* 0x000fe20000000000 */
[----:B--2---:R-:W-:-:S04]  /*0470*/  FMNMX3 R7, |R7|, R0, |R8|, !PT ;  /* 0x0000000007077276 */ /* 0x004fc80007800608 */
[----:B---3--:R-:W-:-:S04]  /*0480*/  FMNMX3 R7, |R10|, R7, |R9|, !PT ;  /* 0x000000070a077276 */ /* 0x008fc80007800609 */
[----:B----4-:R-:W-:-:S04]  /*0490*/  FMNMX3 R7, |R12|, R7, |R11|, !PT ;  /* 0x000000070c077276 */ /* 0x010fc8000780060b */
[----:B-----5:R-:W-:-:S07]  /*04a0*/  FMNMX3 R0, |R14|, R7, |R13|, !PT ;  /* 0x000000070e007276 */ /* 0x020fce000780060d */
.L_x_24:
        /* <DEDUP_REMOVED lines=10> */
[----:B------:R-:W3:Y:S01]  /*0550*/  LDG.E R10, desc[UR6][R4.64+0xc] ;  /* 0x00000c06040a7981 */ /* 0x000ee2000c1e1900 */
[----:B------:R-:W-:-:S02]  /*0560*/  IADD3 R6, PT, PT, R6, 0x4, RZ ;  /* 0x0000000406067810 */ /* 0x000fc40007ffe0ff */
[----:B--2---:R-:W-:-:S04]  /*0570*/  FMNMX3 R0, |R7|, R0, |R8|, !PT ;  /* 0x0000000007007276 */ /* 0x004fc80007800608 */
[----:B---3--:R-:W-:-:S07]  /*0580*/  FMNMX3 R0, |R9|, R0, |R10|, !PT ;  /* 0x0000000009007276 */ /* 0x008fce000780060a */
.L_x_25:
[----:B------:R-:W-:Y:S05]  /*0590*/  @!P1 BRA `(.L_x_21) ;  /* 0x0000000000309947 */ /* 0x000fea0003800000 */
[----:B------:R-:W0:Y:S01]  /*05a0*/  LDC.64 R4, c[0x0][0x390] ;  /* 0x0000e400ff047b82 */ /* 0x000e220000000a00 */
[----:B------:R-:W-:Y:S02]  /*05b0*/  IMAD.MOV R3, RZ, RZ, -R3 ;  /* 0x000000ffff037224 */ /* 0x000fe400078e0a03 */
[----:B0-----:R-:W-:-:S07]  /*05c0*/  IMAD.WIDE.U32 R6, R6, 0x4, R4 ;  /* 0x0000000406067825 */ /* 0x001fce00078e0004 */
.L_x_26:
[----:B------:R-:W-:Y:S02]  /*05d0*/  IMAD.MOV.U32 R5, RZ, RZ, R7 ;  /* 0x000000ffff057224 */ /* 0x000fe400078e0007 */
[----:B------:R-:W-:-:S05]  /*05e0*/  IMAD.MOV.U32 R4, RZ, RZ, R6 ;  /* 0x000000ffff047224 */ /* 0x000fca00078e0006 */
[----:B------:R-:W2:Y:S01]  /*05f0*/  LDG.E R5, desc[UR6][R4.64] ;  /* 0x0000000604057981 */ /* 0x000ea2000c1e1900 */
[----:B------:R-:W-:Y:S01]  /*0600*/  VIADD R3, R3, 0x1 ;  /* 0x0000000103037836 */ /* 0x000fe20000000000 */
[----:B------:R-:W-:-:S04]  /*0610*/  IADD3 R6, P1, PT, R6, 0x4, RZ ;  /* 0x0000000406067810 */ /* 0x000fc80007f3e0ff */
[----:B------:R-:W-:Y:S01]  /*0620*/  ISETP.NE.AND P0, PT, R3, RZ, PT ;  /* 0x000000ff0300720c */ /* 0x000fe20003f05270 */
[----:B------:R-:W-:Y:S01]  /*0630*/  IMAD.X R7, RZ, RZ, R7, P1 ;  /* 0x000000ffff077224 */ /* 0x000fe200008e0607 */
[----:B--2---:R-:W-:-:S11]  /*0640*/  FMNMX R0, |R5|, R0, !PT ;  /* 0x0000000005007209 */ /* 0x004fd60007800200 */
[----:B------:R-:W-:Y:S05]  /*0650*/  @P0 BRA `(.L_x_26) ;  /* 0xfffffffc00dc0947 */ /* 0x000fea000383ffff */
.L_x_21:
[----:B------:R-:W-:Y:S01]  /*0660*/  ISETP.GE.AND P0, PT, R2, 0x1, PT ;  /* 0x000000010200780c */ /* 0x000fe20003f06270 */
[----:B------:R-:W-:Y:S01]  /*0670*/  IMAD.MOV.U32 R9, RZ, RZ, RZ ;  /* 0x000000ffff097224 */ /* 0x000fe200078e00ff */
[----:B------:R-:W-:-:S04]  /*0680*/  LOP3.LUT R3, R0, 0xfe000000, RZ, 0xc0, !PT ;  /* 0xfe00000000037812 */ /* 0x000fc800078ec0ff */
[----:B------:R-:W-:-:S05]  /*0690*/  LOP3.LUT R3, R3, 0x7e800000, RZ, 0x3c, !PT ;  /* 0x7e80000003037812 */ /* 0x000fca00078e3cff */
[----:B------:R-:W-:Y:S02]  /*06a0*/  FMUL R6, R3, R0 ;  /* 0x0000000003067220 */ /* 0x000fe40000400000 */
[----:B------:R-:W-:Y:S05]  /*06b0*/  @!P0 BRA `(.L_x_27) ;  /* 0x00000008008c8947 */ /* 0x000fea0003800000 */
[C---:B------:R-:W-:Y:S01]  /*06c0*/  ISETP.GE.U32.AND P0, PT, R2.reuse, 0x8, PT ;  /* 0x000000080200780c */ /* 0x040fe20003f06070 */
[----:B------:R-:W-:Y:S01]  /*06d0*/  HFMA2 R7, -RZ, RZ, 0, 0 ;  /* 0x00000000ff077431 */ /* 0x000fe200000001ff */
[----:B------:R-:W-:Y:S02]  /*06e0*/  LOP3.LUT R23, R2, 0x7, RZ, 0xc0, !PT ;  /* 0x0000000702177812 */ /* 0x000fe400078ec0ff */
[----:B------:R-:W-:Y:S02]  /*06f0*/  CS2R R8, SRZ ;  /* 0x0000000000087805 */ /* 0x000fe4000001ff00 */
[----:B------:R-:W-:-:S07]  /*0700*/  ISETP.NE.AND P6, PT, R23, RZ, PT ;  /* 0x000000ff1700720c */ /* 0x000fce0003fc5270 */
[----:B------:R-:W-:Y:S06]  /*0710*/  @!P0 BRA `(.L_x_28) ;  /* 0x0000000400388947 */ /* 0x000fec0003800000 */
[----:B------:R-:W0:Y:S01]  /*0720*/  LDCU.64 UR4, c[0x0][0x390] ;  /* 0x00007200ff0477ac */ /* 0x000e220008000a00 */
[----:B------:R-:W-:Y:S02]  /*0730*/  LOP3.LUT R7, R2, 0x7ffffff8, RZ, 0xc0, !PT ;  /* 0x7ffffff802077812 */ /* 0x000fe400078ec0ff */
[----:B------:R-:W-:Y:S01]  /*0740*/  CS2R R8, SRZ ;  /* 0x0000000000087805 */ /* 0x000fe2000001ff00 */
[----:B0-----:R-:W-:-:S04]  /*0750*/  UIADD3 UR4, UP0, UPT, UR4, 0x10, URZ ;  /* 0x0000001004047890 */ /* 0x001fc8000ff1e0ff */
[----:B------:R-:W-:Y:S02]  /*0760*/  UIADD3.X UR5, UPT, UPT, URZ, UR5, URZ, UP0, !UPT ;  /* 0x00000005ff057290 */ /* 0x000fe400087fe4ff */
[----:B------:R-:W-:Y:S01]  /*0770*/  IMAD.U32 R4, RZ, RZ, UR4 ;  /* 0x00000004ff047e24 */ /* 0x000fe2000f8e00ff */
[----:B------:R-:W-:-:S03]  /*0780*/  UMOV UR4, URZ ;  /* 0x000000ff00047c82 */ /* 0x000fc60008000000 */
[----:B------:R-:W-:-:S07]  /*0790*/  IMAD.U32 R5, RZ, RZ, UR5 ;  /* 0x00000005ff057e24 */ /* 0x000fce000f8e00ff */
.L_x_29:
[----:B------:R-:W2:Y:S04]  /*07a0*/  LDG.E R14, desc[UR6][R4.64+-0x10] ;  /* 0xfffff006040e7981 */ /* 0x000ea8000c1e1900 */
[----:B------:R-:W3:Y:S04]  /*07b0*/  LDG.E R16, desc[UR6][R4.64+-0xc] ;  /* 0xfffff40604107981 */ /* 0x000ee8000c1e1900 */
[----:B------:R-:W4:Y:S04]  /*07c0*/  LDG.E R18, desc[UR6][R4.64+-0x8] ;  /* 0xfffff80604127981 */ /* 0x000f28000c1e1900 */
[----:B------:R-:W5:Y:S04]  /*07d0*/  LDG.E R20, desc[UR6][R4.64+-0x4] ;  /* 0xfffffc0604147981 */ /* 0x000f68000c1e1900 */
[----:B------:R-:W5:Y:S04]  /*07e0*/  LDG.E R22, desc[UR6][R4.64] ;  /* 0x0000000604167981 */ /* 0x000f68000c1e1900 */
[----:B------:R-:W5:Y:S04]  /*07f0*/  LDG.E R24, desc[UR6][R4.64+0x4] ;  /* 0x0000040604187981 */ /* 0x000f68000c1e1900 */
[----:B------:R-:W5:Y:S04]  /*0800*/  LDG.E R12, desc[UR6][R4.64+0x8] ;  /* 0x00000806040c7981 */ /* 0x000f68000c1e1900 */
[----:B------:R-:W5:Y:S01]  /*0810*/  LDG.E R10, desc[UR6][R4.64+0xc] ;  /* 0x00000c06040a7981 */ /* 0x000f62000c1e1900 */
[C---:B------:R-:W-:Y:S01]  /*0820*/  ISETP.NE.AND P5, PT, R8.reuse, UR4, PT ;  /* 0x0000000408007c0c */ /* 0x040fe2000bfa5270 */
[----:B------:R-:W-:Y:S01]  /*0830*/  UIADD3 UR5, UPT, UPT, UR4, 0x1, URZ ;  /* 0x0000000104057890 */ /* 0x000fe2000fffe0ff */
[----:B--2---:R-:W-:Y:S01]  /*0840*/  FMUL R11, R3, |R14| ;  /* 0x4000000e030b7220 */ /* 0x004fe20000400000 */
[----:B------:R-:W-:-:S02]  /*0850*/  VIADD R14, R8, 0x1 ;  /* 0x00000001080e7836 */ /* 0x000fc40000000000 */
[----:B---3--:R-:W-:Y:S02]  /*0860*/  FMUL R13, R3, |R16| ;  /* 0x40000010030d7220 */ /* 0x008fe40000400000 */
[----:B------:R-:W-:Y:S01]  /*0870*/  FSETP.NEU.OR P5, PT, R11, R6, P5 ;  /* 0x000000060b00720b */ /* 0x000fe20002fad400 */
[C---:B----4-:R-:W-:Y:S01]  /*0880*/  FMUL R15, R3.reuse, |R18| ;  /* 0x40000012030f7220 */ /* 0x050fe20000400000 */
[C---:B-----5:R-:W-:Y:S01]  /*0890*/  FMUL R17, R3.reuse, |R20| ;  /* 0x4000001403117220 */ /* 0x060fe20000400000 */
[----:B------:R-:W-:-:S10]  /*08a0*/  FMUL R19, R3, |R22| ;  /* 0x4000001603137220 */ /* 0x000fd40000400000 */
[----:B------:R-:W-:Y:S02]  /*08b0*/  @!P5 IMAD.MOV R14, RZ, RZ, R8 ;  /* 0x000000ffff0ed224 */ /* 0x000fe400078e0208 */
[----:B------:R-:W-:Y:S02]  /*08c0*/  FMUL R21, R3, |R24| ;  /* 0x4000001803157220 */ /* 0x000fe40000400000 */
[C---:B------:R-:W-:Y:S01]  /*08d0*/  VIADD R8, R14.reuse, 0x1 ;  /* 0x000000010e087836 */ /* 0x040fe20000000000 */
[----:B------:R-:W-:Y:S01]  /*08e0*/  ISETP.NE.AND P4, PT, R14, UR5, PT ;  /* 0x000000050e007c0c */ /* 0x000fe2000bf85270 */
[----:B------:R-:W-:-:S03]  /*08f0*/  UIADD3 UR5, UPT, UPT, UR4, 0x2, URZ ;  /* 0x0000000204057890 */ /* 0x000fc6000fffe0ff */
[----:B------:R-:W-:-:S13]  /*0900*/  FSETP.NEU.OR P4, PT, R13, R6, P4 ;  /* 0x000000060d00720b */ /* 0x000fda000278d400 */
[----:B------:R-:W-:-:S05]  /*0910*/  @!P4 IMAD.MOV R8, RZ, RZ, R14 ;  /* 0x000000ffff08c224 */ /* 0x000fca00078e020e */
[C---:B------:R-:W-:Y:S01]  /*0920*/  ISETP.NE.AND P3, PT, R8.reuse, UR5, PT ;  /* 0x0000000508007c0c */ /* 0x040fe2000bf65270 */
[----:B------:R-:W-:Y:S01]  /*0930*/  UIADD3 UR5, UPT, UPT, UR4, 0x3, URZ ;  /* 0x0000000304057890 */ /* 0x000fe2000fffe0ff */
[----:B------:R-:W-:Y:S02]  /*0940*/  IADD3 R14, PT, PT, R8, 0x1, RZ ;  /* 0x00000001080e7810 */ /* 0x000fe40007ffe0ff */
[----:B------:R-:W-:-:S13]  /*0950*/  FSETP.NEU.OR P3, PT, R15, R6, P3 ;  /* 0x000000060f00720b */ /* 0x000fda0001f6d400 */
[----:B------:R-:W-:-:S04]  /*0960*/  @!P3 IMAD.MOV R14, RZ, RZ, R8 ;  /* 0x000000ffff0eb224 */ /* 0x000fc800078e0208 */
[C---:B------:R-:W-:Y:S01]  /*0970*/  VIADD R8, R14.reuse, 0x1 ;  /* 0x000000010e087836 */ /* 0x040fe20000000000 */
[----:B------:R-:W-:Y:S01]  /*0980*/  ISETP.NE.AND P2, PT, R14, UR5, PT ;  /* 0x000000050e007c0c */ /* 0x000fe2000bf45270 */
[----:B------:R-:W-:-:S03]  /*0990*/  UIADD3 UR5, UPT, UPT, UR4, 0x4, URZ ;  /* 0x0000000404057890 */ /* 0x000fc6000fffe0ff */
[----:B------:R-:W-:-:S13]  /*09a0*/  FSETP.NEU.OR P2, PT, R17, R6, P2 ;  /* 0x000000061100720b */ /* 0x000fda000174d400 */
[----:B------:R-:W-:Y:S02]  /*09b0*/  @!P2 IMAD.MOV R8, RZ, RZ, R14 ;  /* 0x000000ffff08a224 */ /* 0x000fe400078e020e */
[----:B------:R-:W-:Y:S02]  /*09c0*/  IMAD.MOV.U32 R14, RZ, RZ, R9 ;  /* 0x000000ffff0e7224 */ /* 0x000fe400078e0009 */
[----:B------:R-:W-:Y:S01]  /*09d0*/  FMUL R9, R3, |R12| ;  /* 0x4000000c03097220 */ /* 0x000fe20000400000 */
[C---:B------:R-:W-:Y:S01]  /*09e0*/  VIADD R16, R8.reuse, 0x1 ;  /* 0x0000000108107836 */ /* 0x040fe20000000000 */
[----:B------:R-:W-:Y:S01]  /*09f0*/  ISETP.NE.AND P0, PT, R8, UR5, PT ;  /* 0x0000000508007c0c */ /* 0x000fe2000bf05270 */
[----:B------:R-:W-:Y:S01]  /*0a00*/  UIADD3 UR5, UPT, UPT, UR4, 0x5, URZ ;  /* 0x0000000504057890 */ /* 0x000fe2000fffe0ff */
[----:B------:R-:W-:Y:S01]  /*0a10*/  @P5 FFMA R14, R11, R11, R14 ;  /* 0x0000000b0b0e5223 */ /* 0x000fe2000000000e */
[----:B------:R-:W-:Y:S01]  /*0a20*/  FMUL R11, R3, |R10| ;  /* 0x4000000a030b7220 */ /* 0x000fe20000400000 */
[----:B------:R-:W-:-:S02]  /*0a30*/  FSETP.NEU.OR P0, PT, R19, R6, P0 ;  /* 0x000000061300720b */ /* 0x000fc4000070d400 */
[----:B------:R-:W-:-:S04]  /*0a40*/  @P4 FFMA R14, R13, R13, R14 ;  /* 0x0000000d0d0e4223 */ /* 0x000fc8000000000e */
[----:B------:R-:W-:-:S04]  /*0a50*/  @P3 FFMA R14, R15, R15, R14 ;  /* 0x0000000f0f0e3223 */ /* 0x000fc8000000000e */
[----:B------:R-:W-:-:S03]  /*0a60*/  @P2 FFMA R14, R17, R17, R14 ;  /* 0x00000011110e2223 */ /* 0x000fc6000000000e */
[----:B------:R-:W-:Y:S02]  /*0a70*/  @!P0 IMAD.MOV R16, RZ, RZ, R8 ;  /* 0x000000ffff108224 */ /* 0x000fe400078e0208 */
[----:B------:R-:W-:-:S03]  /*0a80*/  @P0 FFMA R14, R19, R19, R14 ;  /* 0x00000013130e0223 */ /* 0x000fc6000000000e */
[C---:B------:R-:W-:Y:S01]  /*0a90*/  ISETP.NE.AND P1, PT, R16.reuse, UR5, PT ;  /* 0x0000000510007c0c */ /* 0x040fe2000bf25270 */
[----:B------:R-:W-:Y:S01]  /*0aa0*/  UIADD3 UR5, UPT, UPT, UR4, 0x6, URZ ;  /* 0x0000000604057890 */ /* 0x000fe2000fffe0ff */
[----:B------:R-:W-:Y:S02]  /*0ab0*/  IADD3 R8, PT, PT, R16, 0x1, RZ ;  /* 0x0000000110087810 */ /* 0x000fe40007ffe0ff */
[----:B------:R-:W-:-:S13]  /*0ac0*/  FSETP.NEU.OR P1, PT, R21, R6, P1 ;  /* 0x000000061500720b */ /* 0x000fda0000f2d400 */
[----:B------:R-:W-:Y:S02]  /*0ad0*/  @!P1 IMAD.MOV R8, RZ, RZ, R16 ;  /* 0x000000ffff089224 */ /* 0x000fe400078e0210 */
[----:B------:R-:W-:Y:S01]  /*0ae0*/  @P1 FFMA R14, R21, R21, R14 ;  /* 0x00000015150e1223 */ /* 0x000fe2000000000e */
[----:B------:R-:W-:Y:S01]  /*0af0*/  IADD3 R4, P1, PT, R4, 0x20, RZ ;  /* 0x0000002004047810 */ /* 0x000fe20007f3e0ff */
[C---:B------:R-:W-:Y:S01]  /*0b00*/  VIADD R12, R8.reuse, 0x1 ;  /* 0x00000001080c7836 */ /* 0x040fe20000000000 */
[----:B------:R-:W-:Y:S01]  /*0b10*/  ISETP.NE.AND P5, PT, R8, UR5, PT ;  /* 0x0000000508007c0c */ /* 0x000fe2000bfa5270 */
[----:B------:R-:W-:Y:S01]  /*0b20*/  UIADD3 UR5, UPT, UPT, UR4, 0x7, URZ ;  /* 0x0000000704057890 */ /* 0x000fe2000fffe0ff */
[----:B------:R-:W-:Y:S01]  /*0b30*/  IADD3.X R5, PT, PT, RZ, R5, RZ, P1, !PT ;  /* 0x00000005ff057210 */ /* 0x000fe20000ffe4ff */
[----:B------:R-:W-:Y:S01]  /*0b40*/  UIADD3 UR4, UPT, UPT, UR4, 0x8, URZ ;  /* 0x0000000804047890 */ /* 0x000fe2000fffe0ff */
[----:B------:R-:W-:-:S05]  /*0b50*/  FSETP.NEU.OR P5, PT, R9, R6, P5 ;  /* 0x000000060900720b */ /* 0x000fca0002fad400 */
[----:B------:R-:W-:-:S08]  /*0b60*/  ISETP.NE.AND P0, PT, R7, UR4, PT ;  /* 0x0000000407007c0c */ /* 0x000fd0000bf05270 */
[----:B------:R-:W-:Y:S02]  /*0b70*/  @!P5 IMAD.MOV R12, RZ, RZ, R8 ;  /* 0x000000ffff0cd224 */ /* 0x000fe400078e0208 */
[----:B------:R-:W-:Y:S02]  /*0b80*/  @P5 FFMA R14, R9, R9, R14 ;  /* 0x00000009090e5223 */ /* 0x000fe4000000000e */
[C---:B------:R-:W-:Y:S01]  /*0b90*/  VIADD R8, R12.reuse, 0x1 ;  /* 0x000000010c087836 */ /* 0x040fe20000000000 */
[----:B------:R-:W-:-:S04]  /*0ba0*/  ISETP.NE.AND P3, PT, R12, UR5, PT ;  /* 0x000000050c007c0c */ /* 0x000fc8000bf65270 */
[----:B------:R-:W-:-:S13]  /*0bb0*/  FSETP.NEU.OR P3, PT, R11, R6, P3 ;  /* 0x000000060b00720b */ /* 0x000fda0001f6d400 */
[----:B------:R-:W-:Y:S01]  /*0bc0*/  @P3 FFMA R14, R11, R11, R14 ;  /* 0x0000000b0b0e3223 */ /* 0x000fe2000000000e */
[----:B------:R-:W-:-:S03]  /*0bd0*/  @!P3 IMAD.MOV R8, RZ, RZ, R12 ;  /* 0x000000ffff08b224 */ /* 0x000fc600078e020c */
[----:B------:R-:W-:Y:S01]  /*0be0*/  IMAD.MOV.U32 R9, RZ, RZ, R14 ;  /* 0x000000ffff097224 */ /* 0x000fe200078e000e */
[----:B------:R-:W-:Y:S06]  /*0bf0*/  @P0 BRA `(.L_x_29) ;  /* 0xfffffff800e80947 */ /* 0x000fec000383ffff */
.L_x_28:
        /* <DEDUP_REMOVED lines=8> */
[----:B------:R-:W3:Y:S04]  /*0c80*/  LDG.E R12, desc[UR6][R4.64+0x4] ;  /* 0x00000406040c7981 */ /* 0x000ee8000c1e1900 */
[----:B------:R-:W4:Y:S04]  /*0c90*/  LDG.E R14, desc[UR6][R4.64+0x8] ;  /* 0x00000806040e7981 */ /* 0x000f28000c1e1900 */
[----:B------:R0:W5:Y:S01]  /*0ca0*/  LDG.E R16, desc[UR6][R4.64+0xc] ;  /* 0x00000c0604107981 */ /* 0x000162000c1e1900 */
[----:B------:R-:W-:Y:S01]  /*0cb0*/  ISETP.NE.AND P0, PT, R7, R8, PT ;  /* 0x000000080700720c */ /* 0x000fe20003f05270 */
[----:B------:R-:W-:-:S02]  /*0cc0*/  VIADD R11, R8, 0x1 ;  /* 0x00000001080b7836 */ /* 0x000fc40000000000 */
[----:B0-----:R-:W-:Y:S02]  /*0cd0*/  VIADD R5, R7, 0x2 ;  /* 0x0000000207057836 */ /* 0x001fe40000000000 */
[C---:B--2---:R-:W-:Y:S01]  /*0ce0*/  FMUL R10, R3.reuse, |R10| ;  /* 0x4000000a030a7220 */ /* 0x044fe20000400000 */
[----:B---3--:R-:W-:-:S04]  /*0cf0*/  FMUL R12, R3, |R12| ;  /* 0x4000000c030c7220 */ /* 0x008fc80000400000 */
[----:B------:R-:W-:Y:S01]  /*0d00*/  FSETP.NEU.OR P0, PT, R10, R6, P0 ;  /* 0x000000060a00720b */ /* 0x000fe2000070d400 */
[C---:B----4-:R-:W-:Y:S01]  /*0d10*/  FMUL R14, R3.reuse, |R14| ;  /* 0x4000000e030e7220 */ /* 0x050fe20000400000 */
[----:B-----5:R-:W-:-:S11]  /*0d20*/  FMUL R16, R3, |R16| ;  /* 0x4000001003107220 */ /* 0x020fd60000400000 */
[----:B------:R-:W-:Y:S02]  /*0d30*/  @!P0 IMAD.MOV R11, RZ, RZ, R8 ;  /* 0x000000ffff0b8224 */ /* 0x000fe400078e0208 */
[----:B------:R-:W-:Y:S01]  /*0d40*/  @P0 FFMA R9, R10, R10, R9 ;  /* 0x0000000a0a090223 */ /* 0x000fe20000000009 */
[----:B------:R-:W-:-:S05]  /*0d50*/  VIADD R8, R7, 0x1 ;  /* 0x0000000107087836 */ /* 0x000fca0000000000 */
[----:B------:R-:W-:Y:S02]  /*0d60*/  ISETP.NE.AND P1, PT, R8, R11, PT ;  /* 0x0000000b0800720c */ /* 0x000fe40003f25270 */
[----:B------:R-:W-:Y:S02]  /*0d70*/  IADD3 R8, PT, PT, R11, 0x1, RZ ;  /* 0x000000010b087810 */ /* 0x000fe40007ffe0ff */
[----:B------:R-:W-:-:S13]  /*0d80*/  FSETP.NEU.OR P1, PT, R12, R6, P1 ;  /* 0x000000060c00720b */ /* 0x000fda0000f2d400 */
[----:B------:R-:W-:Y:S02]  /*0d90*/  @!P1 IMAD.MOV R8, RZ, RZ, R11 ;  /* 0x000000ffff089224 */ /* 0x000fe400078e020b */
[----:B------:R-:W-:Y:S02]  /*0da0*/  @P1 FFMA R9, R12, R12, R9 ;  /* 0x0000000c0c091223 */ /* 0x000fe40000000009 */
[----:B------:R-:W-:Y:S01]  /*0db0*/  VIADD R4, R8, 0x1 ;  /* 0x0000000108047836 */ /* 0x000fe20000000000 */
[----:B------:R-:W-:Y:S01]  /*0dc0*/  ISETP.NE.AND P2, PT, R5, R8, PT ;  /* 0x000000080500720c */ /* 0x000fe20003f45270 */
[C---:B------:R-:W-:Y:S02]  /*0dd0*/  VIADD R5, R7.reuse, 0x3 ;  /* 0x0000000307057836 */ /* 0x040fe40000000000 */
[----:B------:R-:W-:Y:S01]  /*0de0*/  VIADD R7, R7, 0x4 ;  /* 0x0000000407077836 */ /* 0x000fe20000000000 */
[----:B------:R-:W-:-:S13]  /*0df0*/  FSETP.NEU.OR P2, PT, R14, R6, P2 ;  /* 0x000000060e00720b */ /* 0x000fda000174d400 */
[----:B------:R-:W-:Y:S02]  /*0e00*/  @!P2 IMAD.MOV R4, RZ, RZ, R8 ;  /* 0x000000ffff04a224 */ /* 0x000fe400078e0208 */
[----:B------:R-:W-:-:S03]  /*0e10*/  @P2 FFMA R9, R14, R14, R9 ;  /* 0x0000000e0e092223 */ /* 0x000fc60000000009 */
[----:B------:R-:W-:Y:S02]  /*0e20*/  ISETP.NE.AND P4, PT, R5, R4, PT ;  /* 0x000000040500720c */ /* 0x000fe40003f85270 */
[----:B------:R-:W-:Y:S02]  /*0e30*/  IADD3 R8, PT, PT, R4, 0x1, RZ ;  /* 0x0000000104087810 */ /* 0x000fe40007ffe0ff */
[----:B------:R-:W-:-:S13]  /*0e40*/  FSETP.NEU.OR P4, PT, R16, R6, P4 ;  /* 0x000000061000720b */ /* 0x000fda000278d400 */
[----:B------:R-:W-:Y:S01]  /*0e50*/  @P4 FFMA R9, R16, R16, R9 ;  /* 0x0000001010094223 */ /* 0x000fe20000000009 */
[----:B------:R-:W-:-:S07]  /*0e60*/  @!P4 IMAD.MOV R8, RZ, RZ, R4 ;  /* 0x000000ffff08c224 */ /* 0x000fce00078e0204 */
.L_x_30:
[----:B------:R-:W-:Y:S05]  /*0e70*/  @!P3 BRA `(.L_x_27) ;  /* 0x00000000009cb947 */ /* 0x000fea0003800000 */
[----:B------:R-:W-:-:S13]  /*0e80*/  ISETP.NE.AND P3, PT, R13, 0x1, PT ;  /* 0x000000010d00780c */ /* 0x000fda0003f65270 */
[----:B------:R-:W0:Y:S01]  /*0e90*/  @P3 LDC.64 R4, c[0x0][0x390] ;  /* 0x0000e400ff043b82 */ /* 0x000e220000000a00 */
[----:B------:R-:W-:-:S04]  /*0ea0*/  LOP3.LUT R2, R2, 0x1, RZ, 0xc0, !PT ;  /* 0x0000000102027812 */ /* 0x000fc800078ec0ff */
[----:B------:R-:W-:Y:S01]  /*0eb0*/  ISETP.NE.U32.AND P2, PT, R2, 0x1, PT ;  /* 0x000000010200780c */ /* 0x000fe20003f45070 */
[----:B0-----:R-:W-:-:S12]  /*0ec0*/  @P3 IMAD.WIDE.U32 R10, R7, 0x4, R4 ;  /* 0x00000004070a3825 */ /* 0x001fd800078e0004 */
[----:B------:R-:W0:Y:S01]  /*0ed0*/  @!P2 LDC.64 R4, c[0x0][0x390] ;  /* 0x0000e400ff04ab82 */ /* 0x000e220000000a00 */
[----:B------:R-:W2:Y:S04]  /*0ee0*/  @P3 LDG.E R12, desc[UR6][R10.64] ;  /* 0x000000060a0c3981 */ /* 0x000ea8000c1e1900 */
[----:B------:R-:W3:Y:S01]  /*0ef0*/  @P3 LDG.E R14, desc[UR6][R10.64+0x4] ;  /* 0x000004060a0e3981 */ /* 0x000ee2000c1e1900 */
[C---:B------:R-:W-:Y:S01]  /*0f00*/  @P3 ISETP.NE.AND P0, PT, R7.reuse, R8, PT ;  /* 0x000000080700320c */ /* 0x040fe20003f05270 */
[C---:B------:R-:W-:Y:S02]  /*0f10*/  @P3 VIADD R13, R7.reuse, 0x1 ;  /* 0x00000001070d3836 */ /* 0x040fe40000000000 */
[----:B------:R-:W-:-:S04]  /*0f20*/  @P3 VIADD R7, R7, 0x2 ;  /* 0x0000000207073836 */ /* 0x000fc80000000000 */
[----:B0-----:R-:W-:-:S06]  /*0f30*/  @!P2 IMAD.WIDE.U32 R4, R7, 0x4, R4 ;  /* 0x000000040704a825 */ /* 0x001fcc00078e0004 */
[----:B------:R-:W4:Y:S01]  /*0f40*/  @!P2 LDG.E R4, desc[UR6][R4.64] ;  /* 0x000000060404a981 */ /* 0x000f22000c1e1900 */
[----:B------:R-:W-:Y:S01]  /*0f50*/  @P3 VIADD R2, R8, 0x1 ;  /* 0x0000000108023836 */ /* 0x000fe20000000000 */
[----:B------:R-:W-:Y:S02]  /*0f60*/  PLOP3.LUT P4, PT, PT, PT, PT, 0x8, 0x80 ;  /* 0x000000000080781c */ /* 0x000fe40003f8e170 */
[----:B------:R-:W-:Y:S01]  /*0f70*/  PLOP3.LUT P5, PT, PT, PT, PT, 0x8, 0x80 ;  /* 0x000000000080781c */ /* 0x000fe20003fae170 */
[C---:B--2---:R-:W-:Y:S01]  /*0f80*/  @P3 FMUL R12, R3.reuse, |R12| ;  /* 0x4000000c030c3220 */ /* 0x044fe20000400000 */
[----:B---3--:R-:W-:-:S04]  /*0f90*/  @P3 FMUL R14, R3, |R14| ;  /* 0x4000000e030e3220 */ /* 0x008fc80000400000 */
[----:B------:R-:W-:Y:S02]  /*0fa0*/  @P3 FSETP.NEU.OR P1, PT, R12, R6, P0 ;  /* 0x000000060c00320b */ /* 0x000fe4000072d400 */
[----:B------:R-:W-:Y:S02]  /*0fb0*/  PLOP3.LUT P0, PT, PT, PT, PT, 0x80, 0x8 ;  /* 0x000000000008781c */ /* 0x000fe40003f0f070 */
[----:B------:R-:W-:Y:S02]  /*0fc0*/  @P3 PLOP3.LUT P0, PT, P1, PT, PT, 0x80, 0x8 ;  /* 0x000000000008381c */ /* 0x000fe40000f0f070 */
[----:B------:R-:W-:-:S11]  /*0fd0*/  @P3 PLOP3.LUT P4, PT, P1, PT, PT, 0x80, 0x8 ;  /* 0x000000000008381c */ /* 0x000fd60000f8f070 */
[----:B------:R-:W-:Y:S02]  /*0fe0*/  @!P0 IADD3 R2, PT, PT, R8, RZ, RZ ;  /* 0x000000ff08028210 */ /* 0x000fe40007ffe0ff */
[----:B------:R-:W-:Y:S02]  /*0ff0*/  @P4 FFMA R9, R12, R12, R9 ;  /* 0x0000000c0c094223 */ /* 0x000fe40000000009 */
[----:B------:R-:W-:Y:S01]  /*1000*/  @P3 ISETP.NE.AND P0, PT, R13, R2, PT ;  /* 0x000000020d00320c */ /* 0x000fe20003f05270 */
[----:B----4-:R-:W-:Y:S01]  /*1010*/  @!P2 FMUL R4, R3, |R4| ;  /* 0x400000040304a220 */ /* 0x010fe20000400000 */
[----:B------:R-:W-:Y:S02]  /*1020*/  @P3 VIADD R5, R2, 0x1 ;  /* 0x0000000102053836 */ /* 0x000fe40000000000 */
[----:B------:R-:W-:Y:S02]  /*1030*/  @P3 FSETP.NEU.OR P1, PT, R14, R6, P0 ;  /* 0x000000060e00320b */ /* 0x000fe4000072d400 */
[----:B------:R-:W-:-:S02]  /*1040*/  PLOP3.LUT P0, PT, PT, PT, PT, 0x80, 0x8 ;  /* 0x000000000008781c */ /* 0x000fc40003f0f070 */
[----:B------:R-:W-:Y:S02]  /*1050*/  @P3 PLOP3.LUT P0, PT, P1, PT, PT, 0x80, 0x8 ;  /* 0x000000000008381c */ /* 0x000fe40000f0f070 */
[----:B------:R-:W-:Y:S02]  /*1060*/  @P3 PLOP3.LUT P5, PT, P1, PT, PT, 0x80, 0x8 ;  /* 0x000000000008381c */ /* 0x000fe40000faf070 */
[----:B------:R-:W-:-:S09]  /*1070*/  FSETP.NEU.OR P1, PT, R4, R6, P2 ;  /* 0x000000060400720b */ /* 0x000fd2000172d400 */
[----:B------:R-:W-:Y:S02]  /*1080*/  @!P0 IMAD.MOV R5, RZ, RZ, R2 ;  /* 0x000000ffff058224 */ /* 0x000fe400078e0202 */
[----:B------:R-:W-:Y:S02]  /*1090*/  @P5 FFMA R9, R14, R14, R9 ;  /* 0x0000000e0e095223 */ /* 0x000fe40000000009 */
[----:B------:R-:W-:Y:S02]  /*10a0*/  @P3 IMAD.MOV.U32 R8, RZ, RZ, R5 ;  /* 0x000000ffff083224 */ /* 0x000fe400078e0005 */
[----:B------:R-:W-:-:S03]  /*10b0*/  @!P2 FFMA R4, R4, R4, R9 ;  /* 0x000000040404a223 */ /* 0x000fc60000000009 */
[----:B------:R-:W-:-:S04]  /*10c0*/  @!P2 ISETP.NE.AND P0, PT, R7, R8, PT ;  /* 0x000000080700a20c */ /* 0x000fc80003f05270 */
[----:B------:R-:W-:-:S05]  /*10d0*/  @!P1 FSEL R4, R4, R9, P0 ;  /* 0x0000000904049208 */ /* 0x000fca0000000000 */
[----:B------:R-:W-:-:S07]  /*10e0*/  @!P2 IMAD.MOV.U32 R9, RZ, RZ, R4 ;  /* 0x000000ffff09a224 */ /* 0x000fce00078e0004 */
.L_x_27:
[----:B------:R-:W-:Y:S01]  /*10f0*/  FFMA R6, R6, R6, R9 ;  /* 0x0000000606067223 */ /* 0x000fe20000000009 */
[----:B------:R-:W0:Y:S04]  /*1100*/  LDC.64 R4, c[0x0][0x380] ;  /* 0x0000e000ff047b82 */ /* 0x000e280000000a00 */
[----:B------:R-:W-:-:S13]  /*1110*/  FSETP.GEU.AND P0, PT, |R6|, 1.175494350822287508e-38, PT ;  /* 0x008000000600780b */ /* 0x000fda0003f0e200 */
[----:B------:R-:W-:-:S04]  /*1120*/  @!P0 FMUL R6, R6, 16777216 ;  /* 0x4b80000006068820 */ /* 0x000fc80000400000 */
[----:B------:R-:W1:Y:S02]  /*1130*/  MUFU.RSQ R2, R6 ;  /* 0x0000000600027308 */ /* 0x000e640000001400 */
[----:B-1----:R-:W-:Y:S01]  /*1140*/  @!P0 FMUL R2, R2, 4096 ;  /* 0x4580000002028820 */ /* 0x002fe20000400000 */
[----:B------:R-:W-:-:S03]  /*1150*/  FSETP.NEU.AND P0, PT, R0, +INF , PT ;  /* 0x7f8000000000780b */ /* 0x000fc60003f0d000 */
[----:B------:R-:W-:-:S05]  /*1160*/  FMUL R2, R3, R2 ;  /* 0x0000000203027220 */ /* 0x000fca0000400000 */
[----:B------:R-:W-:-:S05]  /*1170*/  FSEL R3, R2, RZ, P0 ;  /* 0x000000ff02037208 */ /* 0x000fca0000000000 */
[----:B0-----:R-:W-:Y:S01]  /*1180*/  STG.E desc[UR6][R4.64], R3 ;  /* 0x0000000304007986 */ /* 0x001fe2000c101906 */
[----:B------:R-:W-:Y:S05]  /*1190*/  EXIT ;  /* 0x000000000000794d */ /* 0x000fea0003800000 */
.L_x_31:
        /* <DEDUP_REMOVED lines=14> */
.L_x_84:


//--------------------- .text._Z9_rnorm4dfPfffff  --------------------------
	.section	.text._Z9_rnorm4dfPfffff,"ax",@progbits
	.align	128
        .global         _Z9_rnorm4dfPfffff
        .type           _Z9_rnorm4dfPfffff,@function
        .size           _Z9_rnorm4dfPfffff,(.L_x_85 - _Z9_rnorm4dfPfffff)
        .other          _Z9_rnorm4dfPfffff,@"STO_CUDA_ENTRY STV_DEFAULT"
_Z9_rnorm4dfPfffff:
.text._Z9_rnorm4dfPfffff:
[----:B------:R-:W-:Y:S08]  /*0000*/  LDC R1, c[0x0][0x37c] ;  /* 0x0000df00ff017b82 */ /* 0x000ff00000000800 */
[----:B------:R-:W0:Y:S01]  /*0010*/  LDC.64 R2, c[0x0][0x388] ;  /* 0x0000e200ff027b82 */ /* 0x000e220000000a00 */
[----:B------:R-:W1:Y:S01]  /*0020*/  LDCU.64 UR4, c[0x0][0x390] ;  /* 0x00007200ff0477ac */ /* 0x000e620008000a00 */
[----:B0-----:R-:W-:-:S04]  /*0030*/  FMNMX R0, |R2|, |R3|, !PT ;  /* 0x4000000302007209 */ /* 0x001fc80007800200 */
[----:B-1----:R-:W-:-:S04]  /*0040*/  FMNMX R4, R0, |UR4|, !PT ;  /* 0x4000000400047c09 */ /* 0x002fc8000f800000 */
[C---:B------:R-:W-:Y:S02]  /*0050*/  FMNMX R6, R4.reuse, |UR5|, !PT ;  /* 0x4000000504067c09 */ /* 0x040fe4000f800000 */
[----:B------:R-:W-:Y:S02]  /*0060*/  FMNMX R5, R4, |UR5|, PT ;  /* 0x4000000504057c09 */ /* 0x000fe4000b800000 */
[----:B------:R-:W-:Y:S02]  /*0070*/  LOP3.LUT R7, R6, 0xfe000000, RZ, 0xc0, !PT ;  /* 0xfe00000006077812 */ /* 0x000fe400078ec0ff */
[----:B------:R-:W-:Y:S02]  /*0080*/  FMNMX R4, R0, |UR4|, PT ;  /* 0x4000000400047c09 */ /* 0x000fe4000b800000 */
[----:B------:R-:W-:Y:S02]  /*0090*/  LOP3.LUT R7, R7, 0x7e800000, RZ, 0x3c, !PT ;  /* 0x7e80000007077812 */ /* 0x000fe400078e3cff */
[C---:B------:R-:W-:Y:S01]  /*00a0*/  FMNMX R0, |R2|.reuse, |R3|, PT ;  /* 0x4000000302007209 */ /* 0x040fe20003800200 */
[----:B------:R-:W-:-:S02]  /*00b0*/  FADD R2, |R2|, |R3| ;  /* 0x4000000302027221 */ /* 0x000fc40000000200 */
[-C--:B------:R-:W-:Y:S01]  /*00c0*/  FMUL R5, R5, R7.reuse ;  /* 0x0000000705057220 */ /* 0x080fe20000400000 */
[-C--:B------:R-:W-:Y:S01]  /*00d0*/  FMUL R4, R4, R7.reuse ;  /* 0x0000000704047220 */ /* 0x080fe20000400000 */
[----:B------:R-:W-:Y:S01]  /*00e0*/  FMUL R0, R0, R7 ;  /* 0x0000000700007220 */ /* 0x000fe20000400000 */
[----:B------:R-:W-:Y:S01]  /*00f0*/  FADD R2, R2, |UR5| ;  /* 0x4000000502027e21 */ /* 0x000fe20008000000 */
[----:B------:R-:W-:-:S04]  /*0100*/  FMUL R5, R5, R5 ;  /* 0x0000000505057220 */ /* 0x000fc80000400000 */
[----:B------:R-:W-:Y:S01]  /*0110*/  FFMA R5, R4, R4, R5 ;  /* 0x0000000404057223 */ /* 0x000fe20000000005 */
[----:B------:R-:W-:-:S03]  /*0120*/  FMUL R4, R6, R7 ;  /* 0x0000000706047220 */ /* 0x000fc60000400000 */
[----:B------:R-:W-:Y:S01]  /*0130*/  FFMA R5, R0, R0, R5 ;  /* 0x0000000000057223 */ /* 0x000fe20000000005 */
[----:B------:R-:W-:Y:S01]  /*0140*/  FADD R0, R2, |UR4| ;  /* 0x4000000402007e21 */ /* 0x000fe20008000000 */
[----:B------:R-:W0:Y:S01]  /*0150*/  LDCU.64 UR4, c[0x0][0x358] ;  /* 0x00006b00ff0477ac */ /* 0x000e220008000a00 */
[----:B------:R-:W0:Y:S01]  /*0160*/  LDC.64 R2, c[0x0][0x380] ;  /* 0x0000e000ff027b82 */ /* 0x000e220000000a00 */
[----:B------:R-:W-:Y:S02]  /*0170*/  FFMA R4, R4, R4, R5 ;  /* 0x0000000404047223 */ /* 0x000fe40000000005 */
[----:B------:R-:W-:-:S03]  /*0180*/  FSETP.NAN.AND P0, PT, R0, R0, PT ;  /* 0x000000000000720b */ /* 0x000fc60003f08000 */
[----:B------:R-:W-:-:S13]  /*0190*/  FSETP.GEU.AND P1, PT, |R4|, 1.175494350822287508e-38, PT ;  /* 0x008000000400780b */ /* 0x000fda0003f2e200 */
[----:B------:R-:W-:-:S04]  /*01a0*/  @!P1 FMUL R4, R4, 16777216 ;  /* 0x4b80000004049820 */ /* 0x000fc80000400000 */
[----:B------:R-:W1:Y:S02]  /*01b0*/  MUFU.RSQ R8, R4 ;  /* 0x0000000400087308 */ /* 0x000e640000001400 */
[----:B-1----:R-:W-:-:S04]  /*01c0*/  @!P1 FMUL R8, R8, 4096 ;  /* 0x4580000008089820 */ /* 0x002fc80000400000 */
[----:B------:R-:W-:Y:S01]  /*01d0*/  @!P0 FMUL R0, R7, R8 ;  /* 0x0000000807008220 */ /* 0x000fe20000400000 */
[----:B------:R-:W-:-:S04]  /*01e0*/  FSETP.NEU.AND P0, PT, R6, +INF , PT ;  /* 0x7f8000000600780b */ /* 0x000fc80003f0d000 */
[----:B------:R-:W-:-:S05]  /*01f0*/  FSEL R5, R0, RZ, P0 ;  /* 0x000000ff00057208 */ /* 0x000fca0000000000 */
[----:B0-----:R-:W-:Y:S01]  /*0200*/  STG.E desc[UR4][R2.64], R5 ;  /* 0x0000000502007986 */ /* 0x001fe2000c101904 */
[----:B------:R-:W-:Y:S05]  /*0210*/  EXIT ;  /* 0x000000000000794d */ /* 0x000fea0003800000 */
.L_x_32:
        /* <DEDUP_REMOVED lines=14> */
.L_x_85:


//--------------------- .text._Z9_rnorm3dfPffff   --------------------------
	.section	.text._Z9_rnorm3dfPffff,"ax",@progbits
	.align	128
        .global         _Z9_rnorm3dfPffff
        .type           _Z9_rnorm3dfPffff,@function
        .size           _Z9_rnorm3dfPffff,(.L_x_86 - _Z9_rnorm3dfPffff)
        .other          _Z9_rnorm3dfPffff,@"STO_CUDA_ENTRY STV_DEFAULT"
_Z9_rnorm3dfPffff:
.text._Z9_rnorm3dfPffff:
[----:B------:R-:W-:Y:S08]  /*0000*/  LDC R1, c[0x0][0x37c] ;  /* 0x0000df00ff017b82 */ /* 0x000ff00000000800 */
[----:B------:R-:W0:Y:S01]  /*0010*/  LDC.64 R8, c[0x0][0x388] ;  /* 0x0000e200ff087b82 */ /* 0x000e220000000a00 */
[----:B------:R-:W1:Y:S01]  /*0020*/  LDCU UR4, c[0x0][0x390] ;  /* 0x00007200ff0477ac */ /* 0x000e620008000800 */
[----:B0-----:R-:W-:-:S04]  /*0030*/  FMNMX R0, |R8|, |R9|, !PT ;  /* 0x4000000908007209 */ /* 0x001fc80007800200 */
[C---:B-1----:R-:W-:Y:S02]  /*0040*/  FMNMX R4, R0.reuse, |UR4|, !PT ;  /* 0x4000000400047c09 */ /* 0x042fe4000f800000 */
[----:B------:R-:W-:Y:S02]  /*0050*/  FMNMX R2, R0, |UR4|, PT ;  /* 0x4000000400027c09 */ /* 0x000fe4000b800000 */
[----:B------:R-:W-:Y:S02]  /*0060*/  LOP3.LUT R3, R4, 0xfe000000, RZ, 0xc0, !PT ;  /* 0xfe00000004037812 */ /* 0x000fe400078ec0ff */
[----:B------:R-:W-:Y:S02]  /*0070*/  FMNMX R0, |R8|, |R9|, PT ;  /* 0x4000000908007209 */ /* 0x000fe40003800200 */
[----:B------:R-:W-:-:S05]  /*0080*/  LOP3.LUT R5, R3, 0x7e800000, RZ, 0x3c, !PT ;  /* 0x7e80000003057812 */ /* 0x000fca00078e3cff */
[-C--:B------:R-:W-:Y:S01]  /*0090*/  FMUL R2, R2, R5.reuse ;  /* 0x0000000502027220 */ /* 0x080fe20000400000 */
[----:B------:R-:W-:-:S03]  /*00a0*/  FMUL R0, R0, R5 ;  /* 0x0000000500007220 */ /* 0x000fc60000400000 */
[----:B------:R-:W-:Y:S01]  /*00b0*/  FMUL R3, R2, R2 ;  /* 0x0000000202037220 */ /* 0x000fe20000400000 */
[----:B------:R-:W-:-:S03]  /*00c0*/  FMUL R2, R4, R5 ;  /* 0x0000000504027220 */ /* 0x000fc60000400000 */
[----:B------:R-:W-:Y:S01]  /*00d0*/  FFMA R3, R0, R0, R3 ;  /* 0x0000000000037223 */ /* 0x000fe20000000003 */
[----:B------:R-:W-:-:S03]  /*00e0*/  FADD R0, |R8|, |R9| ;  /* 0x4000000908007221 */ /* 0x000fc60000000200 */
[----:B------:R-:W-:Y:S01]  /*00f0*/  FFMA R6, R2, R2, R3 ;  /* 0x0000000202067223 */ /* 0x000fe20000000003 */
[----:B------:R-:W-:Y:S01]  /*0100*/  FADD R0, R0, |UR4| ;  /* 0x4000000400007e21 */ /* 0x000fe20008000000 */
[----:B------:R-:W0:Y:S01]  /*0110*/  LDC.64 R2, c[0x0][0x380] ;  /* 0x0000e000ff027b82 */ /* 0x000e220000000a00 */
[----:B------:R-:W0:Y:S02]  /*0120*/  LDCU.64 UR4, c[0x0][0x358] ;  /* 0x00006b00ff0477ac */ /* 0x000e240008000a00 */
[----:B------:R-:W-:Y:S02]  /*0130*/  FSETP.GEU.AND P1, PT, |R6|, 1.175494350822287508e-38, PT ;  /* 0x008000000600780b */ /* 0x000fe40003f2e200 */
[----:B------:R-:W-:-:S11]  /*0140*/  FSETP.NAN.AND P0, PT, R0, R0, PT ;  /* 0x000000000000720b */ /* 0x000fd60003f08000 */
        /* <DEDUP_REMOVED lines=8> */
.L_x_33:
        /* <DEDUP_REMOVED lines=11> */
.L_x_86:


//--------------------- .text._Z7_rcbrtfPff       --------------------------
	.section	.text._Z7_rcbrtfPff,"ax",@progbits
	.align	128
        .global         _Z7_rcbrtfPff
        .type           _Z7_rcbrtfPff,@function
        .size           _Z7_rcbrtfPff,(.L_x_87 - _Z7_rcbrtfPff)
        .other          _Z7_rcbrtfPff,@"STO_CUDA_ENTRY STV_DEFAULT"
_Z7_rcbrtfPff:
.text._Z7_rcbrtfPff:
[----:B------:R-:W-:Y:S08]  /*0000*/  LDC R1, c[0x0][0x37c] ;  /* 0x0000df00ff017b82 */ /* 0x000ff00000000800 */
[----:B------:R-:W0:Y:S01]  /*0010*/  LDC R9, c[0x0][0x388] ;  /* 0x0000e200ff097b82 */ /* 0x000e220000000800 */
[----:B------:R-:W1:Y:S01]  /*0020*/  LDCU.64 UR4, c[0x0][0x358] ;  /* 0x00006b00ff0477ac */ /* 0x000e620008000a00 */
[C---:B0-----:R-:W-:Y:S01]  /*0030*/  FMUL R0, |R9|.reuse, 16777216 ;  /* 0x4b80000009007820 */ /* 0x041fe20000400200 */
[C---:B------:R-:W-:Y:S01]  /*0040*/  FSETP.GEU.AND P0, PT, |R9|.reuse, 1.175494350822287508e-38, PT ;  /* 0x008000000900780b */ /* 0x040fe20003f0e200 */
[----:B------:R-:W-:-:S03]  /*0050*/  FADD R7, R9, R9 ;  /* 0x0000000909077221 */ /* 0x000fc60000000000 */
[-C--:B------:R-:W-:Y:S02]  /*0060*/  FSEL R0, R0, |R9|.reuse, !P0 ;  /* 0x4000000900007208 */ /* 0x080fe40004000000 */
[----:B------:R-:W-:Y:S02]  /*0070*/  FSETP.NEU.AND P1, PT, R7, R9, PT ;  /* 0x000000090700720b */ /* 0x000fe40003f2d000 */
[----:B------:R-:W0:Y:S05]  /*0080*/  MUFU.LG2 R2, R0 ;  /* 0x0000000000027308 */ /* 0x000e2a0000000c00 */
[----:B0-----:R-:W-:Y:S01]  /*0090*/  @!P0 FADD R2, R2, -24 ;  /* 0xc1c0000002028421 */ /* 0x001fe20000000000 */
[----:B------:R-:W-:-:S03]  /*00a0*/  FSETP.GEU.AND P0, PT, R9, RZ, PT ;  /* 0x000000ff0900720b */ /* 0x000fc60003f0e000 */
[----:B------:R-:W-:Y:S02]  /*00b0*/  FMUL R4, R2, -0.3333333432674407959 ;  /* 0xbeaaaaab02047820 */ /* 0x000fe40000400000 */
[----:B------:R-:W1:Y:S04]  /*00c0*/  LDC.64 R2, c[0x0][0x380] ;  /* 0x0000e000ff027b82 */ /* 0x000e680000000a00 */
[----:B------:R-:W0:Y:S02]  /*00d0*/  MUFU.EX2 R4, R4 ;  /* 0x0000000400047308 */ /* 0x000e240000000800 */
[C---:B0-----:R-:W-:Y:S01]  /*00e0*/  FMUL R5, R4.reuse, R4 ;  /* 0x0000000404057220 */ /* 0x041fe20000400000 */
[C---:B------:R-:W-:Y:S01]  /*00f0*/  FMUL R6, R4.reuse, -|R9| ;  /* 0xc000000904067220 */ /* 0x040fe20000400000 */
[----:B------:R-:W-:-:S03]  /*0100*/  FMUL R0, R4, 0.3333333432674407959 ;  /* 0x3eaaaaab04007820 */ /* 0x000fc60000400000 */
[----:B------:R-:W-:-:S04]  /*0110*/  FFMA R5, R5, R6, 1 ;  /* 0x3f80000005057423 */ /* 0x000fc80000000006 */
[----:B------:R-:W-:-:S05]  /*0120*/  FFMA R0, R5, R0, R4 ;  /* 0x0000000005007223 */ /* 0x000fca0000000004 */
[----:B------:R-:W-:Y:S02]  /*0130*/  FSEL R5, -R0, R0, !P0 ;  /* 0x0000000000057208 */ /* 0x000fe40004000100 */
[----:B------:R-:W-:-:S05]  /*0140*/  @!P1 LOP3.LUT R5, R7, 0x7f800000, RZ, 0x3c, !PT ;  /* 0x7f80000007059812 */ /* 0x000fca00078e3cff */
[----:B-1----:R-:W-:Y:S01]  /*0150*/  STG.E desc[UR4][R2.64], R5 ;  /* 0x0000000502007986 */ /* 0x002fe2000c101904 */
[----:B------:R-:W-:Y:S05]  /*0160*/  EXIT ;  /* 0x000000000000794d */ /* 0x000fea0003800000 */
.L_x_34:
        /* <DEDUP_REMOVED lines=9> */
.L_x_87:


//--------------------- .text._Z6_normfPfiPKf     --------------------------
	.section	.text._Z6_normfPfiPKf,"ax",@progbits
	.align	128
        .global         _Z6_normfPfiPKf
        .type           _Z6_normfPfiPKf,@function
        .size           _Z6_normfPfiPKf,(.L_x_60 - _Z6_normfPfiPKf)
        .other          _Z6_normfPfiPKf,@"STO_CUDA_ENTRY STV_DEFAULT"
_Z6_normfPfiPKf:
.text._Z6_normfPfiPKf:
        /* <DEDUP_REMOVED lines=16> */
[----:B------:R-:W-:-:S03]  /*0100*/  IMAD.MOV.U32 R6, RZ, RZ, RZ ;  /* 0x000000ffff067224 */ /* 0x000fc600078e00ff */
[----:B------:R-:W-:Y:S01]  /*0110*/  IADD3 R8, PT, PT, -R8, RZ, RZ ;  /* 0x000000ff08087210 */ /* 0x000fe20007ffe1ff */
[----:B0-----:R-:W-:-:S04]  /*0120*/  UIADD3 UR4, UP0, UPT, UR4, 0x20, URZ ;  /* 0x0000002004047890 */ /* 0x001fc8000ff1e0ff */
[----:B------:R-:W-:Y:S02]  /*0130*/  UIADD3.X UR5, UPT, UPT, URZ, UR5, URZ, UP0, !UPT ;  /* 0x00000005ff057290 */ /* 0x000fe400087fe4ff */
[----:B------:R-:W-:-:S04]  /*0140*/  IMAD.U32 R13, RZ, RZ, UR4 ;  /* 0x00000004ff0d7e24 */ /* 0x000fc8000f8e00ff */
[----:B------:R-:W-:-:S07]  /*0150*/  IMAD.U32 R5, RZ, RZ, UR5 ;  /* 0x00000005ff057e24 */ /* 0x000fce000f8e00ff */
.L_x_37:
        /* <DEDUP_REMOVED lines=17> */
[----:B------:R-:W-:Y:S01]  /*0270*/  IADD3 R8, PT, PT, R8, 0x10, RZ ;  /* 0x0000001008087810 */ /* 0x000fe20007ffe0ff */
        /* <DEDUP_REMOVED lines=14> */
.L_x_36:
        /* <DEDUP_REMOVED lines=16> */
[----:B------:R-:W-:-:S02]  /*0460*/  IADD3 R6, PT, PT, R6, 0x8, RZ ;  /* 0x0000000806067810 */ /* 0x000fc40007ffe0ff */
[----:B--2---:R-:W-:-:S04]  /*0470*/  FMNMX3 R7, |R7|, R2, |R8|, !PT ;  /* 0x0000000207077276 */ /* 0x004fc80007800608 */
[----:B---3--:R-:W-:-:S04]  /*0480*/  FMNMX3 R7, |R10|, R7, |R9|, !PT ;  /* 0x000000070a077276 */ /* 0x008fc80007800609 */
[----:B----4-:R-:W-:-:S04]  /*0490*/  FMNMX3 R7, |R12|, R7, |R11|, !PT ;  /* 0x000000070c077276 */ /* 0x010fc8000780060b */
[----:B-----5:R-:W-:-:S07]  /*04a0*/  FMNMX3 R2, |R14|, R7, |R13|, !PT ;  /* 0x000000070e027276 */ /* 0x020fce000780060d */
.L_x_38:
        /* <DEDUP_REMOVED lines=11> */
[----:B------:R-:W-:Y:S01]  /*0560*/  VIADD R6, R6, 0x4 ;  /* 0x0000000406067836 */ /* 0x000fe20000000000 */
[----:B--2---:R-:W-:-:S04]  /*0570*/  FMNMX3 R2, |R7|, R2, |R8|, !PT ;  /* 0x0000000207027276 */ /* 0x004fc80007800608 */
[----:B---3--:R-:W-:-:S07]  /*0580*/  FMNMX3 R2, |R9|, R2, |R10|, !PT ;  /* 0x0000000209027276 */ /* 0x008fce000780060a */
.L_x_39:
[----:B------:R-:W-:Y:S05]  /*0590*/  @!P1 BRA `(.L_x_35) ;  /* 0x0000000000309947 */ /* 0x000fea0003800000 */
[----:B------:R-:W0:Y:S01]  /*05a0*/  LDC.64 R4, c[0x0][0x390] ;  /* 0x0000e400ff047b82 */ /* 0x000e220000000a00 */
[----:B------:R-:W-:Y:S02]  /*05b0*/  IMAD.MOV R3, RZ, RZ, -R3 ;  /* 0x000000ffff037224 */ /* 0x000fe400078e0a03 */
[----:B0-----:R-:W-:-:S07]  /*05c0*/  IMAD.WIDE.U32 R6, R6, 0x4, R4 ;  /* 0x0000000406067825 */ /* 0x001fce00078e0004 */
.L_x_40:
[----:B------:R-:W-:Y:S01]  /*05d0*/  MOV R5, R7 ;  /* 0x0000000700057202 */ /* 0x000fe20000000f00 */
        /* <DEDUP_REMOVED lines=8> */
.L_x_35:
        /* <DEDUP_REMOVED lines=8> */
[----:B------:R-:W-:Y:S01]  /*06e0*/  LOP3.LUT R15, R0, 0x7, RZ, 0xc0, !PT ;  /* 0x00000007000f7812 */ /* 0x000fe200078ec0ff */
[----:B------:R-:W-:Y:S02]  /*06f0*/  IMAD.MOV.U32 R11, RZ, RZ, RZ ;  /* 0x000000ffff0b7224 */ /* 0x000fe400078e00ff */
[----:B------:R-:W-:Y:S01]  /*0700*/  IMAD.MOV.U32 R8, RZ, RZ, RZ ;  /* 0x000000ffff087224 */ /* 0x000fe200078e00ff */
[----:B------:R-:W-:-:S07]  /*0710*/  ISETP.NE.AND P6, PT, R15, RZ, PT ;  /* 0x000000ff0f00720c */ /* 0x000fce0003fc5270 */
[----:B------:R-:W-:Y:S06]  /*0720*/  @!P0 BRA `(.L_x_42) ;  /* 0x00000004003c8947 */ /* 0x000fec0003800000 */
[----:B------:R-:W0:Y:S01]  /*0730*/  LDCU.64 UR4, c[0x0][0x390] ;  /* 0x00007200ff0477ac */ /* 0x000e220008000a00 */
[----:B------:R-:W-:Y:S01]  /*0740*/  LOP3.LUT R8, R0, 0x7ffffff8, RZ, 0xc0, !PT ;  /* 0x7ffffff800087812 */ /* 0x000fe200078ec0ff */
[----:B------:R-:W-:Y:S01]  /*0750*/  IMAD.MOV.U32 R4, RZ, RZ, RZ ;  /* 0x000000ffff047224 */ /* 0x000fe200078e00ff */
[----:B------:R-:W-:Y:S01]  /*0760*/  MOV R11, RZ ;  /* 0x000000ff000b7202 */ /* 0x000fe20000000f00 */
[----:B0-----:R-:W-:-:S04]  /*0770*/  UIADD3 UR4, UP0, UPT, UR4, 0x10, URZ ;  /* 0x0000001004047890 */ /* 0x001fc8000ff1e0ff */
[----:B------:R-:W-:Y:S02]  /*0780*/  UIADD3.X UR5, UPT, UPT, URZ, UR5, URZ, UP0, !UPT ;  /* 0x00000005ff057290 */ /* 0x000fe400087fe4ff */
[----:B------:R-:W-:Y:S01]  /*0790*/  IMAD.U32 R6, RZ, RZ, UR4 ;  /* 0x00000004ff067e24 */ /* 0x000fe2000f8e00ff */
[----:B------:R-:W-:-:S03]  /*07a0*/  UMOV UR4, URZ ;  /* 0x000000ff00047c82 */ /* 0x000fc60008000000 */
[----:B------:R-:W-:-:S07]  /*07b0*/  IMAD.U32 R7, RZ, RZ, UR5 ;  /* 0x00000005ff077e24 */ /* 0x000fce000f8e00ff */
.L_x_43:
        /* <DEDUP_REMOVED lines=10> */
[----:B------:R-:W-:-:S02]  /*0860*/  VIADD R13, R11, 0x1 ;  /* 0x000000010b0d7836 */ /* 0x000fc40000000000 */
[C---:B--2---:R-:W-:Y:S01]  /*0870*/  FMUL R14, R5.reuse, |R14| ;  /* 0x4000000e050e7220 */ /* 0x044fe20000400000 */
[----:B---3--:R-:W-:-:S04]  /*0880*/  FMUL R16, R5, |R16| ;  /* 0x4000001005107220 */ /* 0x008fc80000400000 */
[----:B------:R-:W-:Y:S01]  /*0890*/  FSETP.NEU.OR P5, PT, R14, R9, P5 ;  /* 0x000000090e00720b */ /* 0x000fe20002fad400 */
[C---:B----4-:R-:W-:Y:S01]  /*08a0*/  FMUL R18, R5.reuse, |R18| ;  /* 0x4000001205127220 */ /* 0x050fe20000400000 */
[C---:B-----5:R-:W-:Y:S01]  /*08b0*/  FMUL R20, R5.reuse, |R20| ;  /* 0x4000001405147220 */ /* 0x060fe20000400000 */
[----:B------:R-:W-:-:S10]  /*08c0*/  FMUL R22, R5, |R22| ;  /* 0x4000001605167220 */ /* 0x000fd40000400000 */
[----:B------:R-:W-:Y:S01]  /*08d0*/  @!P5 IADD3 R13, PT, PT, R11, RZ, RZ ;  /* 0x000000ff0b0dd210 */ /* 0x000fe20007ffe0ff */
[----:B------:R-:W-:-:S03]  /*08e0*/  FMUL R24, R5, |R24| ;  /* 0x4000001805187220 */ /* 0x000fc60000400000 */
[C---:B------:R-:W-:Y:S01]  /*08f0*/  ISETP.NE.AND P4, PT, R13.reuse, UR5, PT ;  /* 0x000000050d007c0c */ /* 0x040fe2000bf85270 */
[----:B------:R-:W-:Y:S01]  /*0900*/  VIADD R11, R13, 0x1 ;  /* 0x000000010d0b7836 */ /* 0x000fe20000000000 */
[----:B------:R-:W-:Y:S01]  /*0910*/  UIADD3 UR5, UPT, UPT, UR4, 0x2, URZ ;  /* 0x0000000204057890 */ /* 0x000fe2000fffe0ff */
[C---:B------:R-:W-:Y:S01]  /*0920*/  FMUL R12, R5.reuse, |R12| ;  /* 0x4000000c050c7220 */ /* 0x040fe20000400000 */
[----:B------:R-:W-:Y:S01]  /*0930*/  FSETP.NEU.OR P4, PT, R16, R9, P4 ;  /* 0x000000091000720b */ /* 0x000fe2000278d400 */
[----:B------:R-:W-:-:S12]  /*0940*/  FMUL R10, R5, |R10| ;  /* 0x4000000a050a7220 */ /* 0x000fd80000400000 */
[----:B------:R-:W-:-:S04]  /*0950*/  @!P4 IMAD.MOV R11, RZ, RZ, R13 ;  /* 0x000000ffff0bc224 */ /* 0x000fc800078e020d */
[C---:B------:R-:W-:Y:S01]  /*0960*/  VIADD R13, R11.reuse, 0x1 ;  /* 0x000000010b0d7836 */ /* 0x040fe20000000000 */
[----:B------:R-:W-:Y:S01]  /*0970*/  ISETP.NE.AND P3, PT, R11, UR5, PT ;  /* 0x000000050b007c0c */ /* 0x000fe2000bf65270 */
[----:B------:R-:W-:-:S03]  /*0980*/  UIADD3 UR5, UPT, UPT, UR4, 0x3, URZ ;  /* 0x0000000304057890 */ /* 0x000fc6000fffe0ff */
[----:B------:R-:W-:-:S13]  /*0990*/  FSETP.NEU.OR P3, PT, R18, R9, P3 ;  /* 0x000000091200720b */ /* 0x000fda0001f6d400 */
[----:B------:R-:W-:-:S04]  /*09a0*/  @!P3 IADD3 R13, PT, PT, R11, RZ, RZ ;  /* 0x000000ff0b0db210 */ /* 0x000fc80007ffe0ff */
[C---:B------:R-:W-:Y:S01]  /*09b0*/  ISETP.NE.AND P2, PT, R13.reuse, UR5, PT ;  /* 0x000000050d007c0c */ /* 0x040fe2000bf45270 */
[----:B------:R-:W-:Y:S01]  /*09c0*/  VIADD R11, R13, 0x1 ;  /* 0x000000010d0b7836 */ /* 0x000fe20000000000 */
[----:B------:R-:W-:Y:S02]  /*09d0*/  UIADD3 UR5, UPT, UPT, UR4, 0x4, URZ ;  /* 0x0000000404057890 */ /* 0x000fe4000fffe0ff */
[----:B------:R-:W-:-:S13]  /*09e0*/  FSETP.NEU.OR P2, PT, R20, R9, P2 ;  /* 0x000000091400720b */ /* 0x000fda000174d400 */
[----:B------:R-:W-:Y:S02]  /*09f0*/  @!P2 IMAD.MOV R11, RZ, RZ, R13 ;  /* 0x000000ffff0ba224 */ /* 0x000fe400078e020d */
[----:B------:R-:W-:Y:S02]  /*0a00*/  IMAD.MOV.U32 R13, RZ, RZ, R4 ;  /* 0x000000ffff0d7224 */ /* 0x000fe400078e0004 */
[C---:B------:R-:W-:Y:S01]  /*0a10*/  VIADD R17, R11.reuse, 0x1 ;  /* 0x000000010b117836 */ /* 0x040fe20000000000 */
[----:B------:R-:W-:Y:S01]  /*0a20*/  ISETP.NE.AND P0, PT, R11, UR5, PT ;  /* 0x000000050b007c0c */ /* 0x000fe2000bf05270 */
[----:B------:R-:W-:Y:S01]  /*0a30*/  UIADD3 UR5, UPT, UPT, UR4, 0x5, URZ ;  /* 0x0000000504057890 */ /* 0x000fe2000fffe0ff */
[----:B------:R-:W-:Y:S02]  /*0a40*/  @P5 FFMA R13, R14, R14, R13 ;  /* 0x0000000e0e0d5223 */ /* 0x000fe4000000000d */
[----:B------:R-:W-:Y:S02]  /*0a50*/  FSETP.NEU.OR P0, PT, R22, R9, P0 ;  /* 0x000000091600720b */ /* 0x000fe4000070d400 */
[----:B------:R-:W-:-:S04]  /*0a60*/  @P4 FFMA R13, R16, R16, R13 ;  /* 0x00000010100d4223 */ /* 0x000fc8000000000d */
[----:B------:R-:W-:-:S04]  /*0a70*/  @P3 FFMA R13, R18, R18, R13 ;  /* 0x00000012120d3223 */ /* 0x000fc8000000000d */
[----:B------:R-:W-:-:S03]  /*0a80*/  @P2 FFMA R13, R20, R20, R13 ;  /* 0x00000014140d2223 */ /* 0x000fc6000000000d */
[----:B------:R-:W-:Y:S01]  /*0a90*/  @!P0 IADD3 R17, PT, PT, R11, RZ, RZ ;  /* 0x000000ff0b118210 */ /* 0x000fe20007ffe0ff */
[----:B------:R-:W-:-:S03]  /*0aa0*/  @P0 FFMA R13, R22, R22, R13 ;  /* 0x00000016160d0223 */ /* 0x000fc6000000000d */
[C---:B------:R-:W-:Y:S01]  /*0ab0*/  ISETP.NE.AND P1, PT, R17.reuse, UR5, PT ;  /* 0x0000000511007c0c */ /* 0x040fe2000bf25270 */
[----:B------:R-:W-:Y:S01]  /*0ac0*/  VIADD R11, R17, 0x1 ;  /* 0x00000001110b7836 */ /* 0x000fe20000000000 */
[----:B------:R-:W-:Y:S02]  /*0ad0*/  UIADD3 UR5, UPT, UPT, UR4, 0x6, URZ ;  /* 0x0000000604057890 */ /* 0x000fe4000fffe0ff */
[----:B------:R-:W-:-:S13]  /*0ae0*/  FSETP.NEU.OR P1, PT, R24, R9, P1 ;  /* 0x000000091800720b */ /* 0x000fda0000f2d400 */
[----:B------:R-:W-:Y:S02]  /*0af0*/  @!P1 IMAD.MOV R11, RZ, RZ, R17 ;  /* 0x000000ffff0b9224 */ /* 0x000fe400078e0211 */
[----:B------:R-:W-:Y:S01]  /*0b00*/  @P1 FFMA R13, R24, R24, R13 ;  /* 0x00000018180d1223 */ /* 0x000fe2000000000d */
[----:B------:R-:W-:Y:S02]  /*0b10*/  IADD3 R6, P1, PT, R6, 0x20, RZ ;  /* 0x0000002006067810 */ /* 0x000fe40007f3e0ff */
[C---:B------:R-:W-:Y:S01]  /*0b20*/  ISETP.NE.AND P5, PT, R11.reuse, UR5, PT ;  /* 0x000000050b007c0c */ /* 0x040fe2000bfa5270 */
[----:B------:R-:W-:Y:S01]  /*0b30*/  UIADD3 UR5, UPT, UPT, UR4, 0x7, URZ ;  /* 0x0000000704057890 */ /* 0x000fe2000fffe0ff */
[----:B------:R-:W-:Y:S01]  /*0b40*/  IADD3 R4, PT, PT, R11, 0x1, RZ ;  /* 0x000000010b047810 */ /* 0x000fe20007ffe0ff */
[----:B------:R-:W-:Y:S01]  /*0b50*/  UIADD3 UR4, UPT, UPT, UR4, 0x8, URZ ;  /* 0x0000000804047890 */ /* 0x000fe2000fffe0ff */
[----:B------:R-:W-:Y:S01]  /*0b60*/  FSETP.NEU.OR P5, PT, R12, R9, P5 ;  /* 0x000000090c00720b */ /* 0x000fe20002fad400 */
[----:B------:R-:W-:-:S04]  /*0b70*/  IMAD.X R7, RZ, RZ, R7, P1 ;  /* 0x000000ffff077224 */ /* 0x000fc800008e0607 */
[----:B------:R-:W-:-:S08]  /*0b80*/  ISETP.NE.AND P0, PT, R8, UR4, PT ;  /* 0x0000000408007c0c */ /* 0x000fd0000bf05270 */
[----:B------:R-:W-:Y:S02]  /*0b90*/  @!P5 IMAD.MOV R4, RZ, RZ, R11 ;  /* 0x000000ffff04d224 */ /* 0x000fe400078e020b */
[----:B------:R-:W-:Y:S02]  /*0ba0*/  @P5 FFMA R13, R12, R12, R13 ;  /* 0x0000000c0c0d5223 */ /* 0x000fe4000000000d */
[C---:B------:R-:W-:Y:S01]  /*0bb0*/  VIADD R11, R4.reuse, 0x1 ;  /* 0x00000001040b7836 */ /* 0x040fe20000000000 */
[----:B------:R-:W-:-:S04]  /*0bc0*/  ISETP.NE.AND P3, PT, R4, UR5, PT ;  /* 0x0000000504007c0c */ /* 0x000fc8000bf65270 */
[----:B------:R-:W-:-:S13]  /*0bd0*/  FSETP.NEU.OR P3, PT, R10, R9, P3 ;  /* 0x000000090a00720b */ /* 0x000fda0001f6d400 */
[----:B------:R-:W-:Y:S01]  /*0be0*/  @P3 FFMA R13, R10, R10, R13 ;  /* 0x0000000a0a0d3223 */ /* 0x000fe2000000000d */
[----:B------:R-:W-:-:S03]  /*0bf0*/  @!P3 IADD3 R11, PT, PT, R4, RZ, RZ ;  /* 0x000000ff040bb210 */ /* 0x000fc60007ffe0ff */
[----:B------:R-:W-:Y:S01]  /*0c00*/  IMAD.MOV.U32 R4, RZ, RZ, R13 ;  /* 0x000000ffff047224 */ /* 0x000fe200078e000d */
[----:B------:R-:W-:Y:S06]  /*0c10*/  @P0 BRA `(.L_x_43) ;  /* 0xfffffff800e80947 */ /* 0x000fec000383ffff */
.L_x_42:
        /* <DEDUP_REMOVED lines=11> */
[C---:B------:R-:W-:Y:S01]  /*0cd0*/  ISETP.NE.AND P0, PT, R8.reuse, R11, PT ;  /* 0x0000000b0800720c */ /* 0x040fe20003f05270 */
[----:B------:R-:W-:-:S02]  /*0ce0*/  VIADD R17, R8, 0x3 ;  /* 0x0000000308117836 */ /* 0x000fc40000000000 */
[----:B0-----:R-:W-:Y:S02]  /*0cf0*/  VIADD R6, R8, 0x2 ;  /* 0x0000000208067836 */ /* 0x001fe40000000000 */
[----:B--2---:R-:W-:Y:S01]  /*0d00*/  FMUL R13, R5, |R10| ;  /* 0x4000000a050d7220 */ /* 0x004fe20000400000 */
[----:B------:R-:W-:Y:S02]  /*0d10*/  VIADD R10, R11, 0x1 ;  /* 0x000000010b0a7836 */ /* 0x000fe40000000000 */
[----:B---3--:R-:W-:Y:S02]  /*0d20*/  FMUL R15, R5, |R12| ;  /* 0x4000000c050f7220 */ /* 0x008fe40000400000 */
[----:B------:R-:W-:Y:S01]  /*0d30*/  FSETP.NEU.OR P0, PT, R13, R9, P0 ;  /* 0x000000090d00720b */ /* 0x000fe2000070d400 */
[C---:B----4-:R-:W-:Y:S01]  /*0d40*/  FMUL R7, R5.reuse, |R14| ;  /* 0x4000000e05077220 */ /* 0x050fe20000400000 */
[----:B-----5:R-:W-:-:S11]  /*0d50*/  FMUL R19, R5, |R16| ;  /* 0x4000001005137220 */ /* 0x020fd60000400000 */
[----:B------:R-:W-:Y:S01]  /*0d60*/  @!P0 IMAD.MOV R10, RZ, RZ, R11 ;  /* 0x000000ffff0a8224 */ /* 0x000fe200078e020b */
[C---:B------:R-:W-:Y:S01]  /*0d70*/  IADD3 R11, PT, PT, R8.reuse, 0x1, RZ ;  /* 0x00000001080b7810 */ /* 0x040fe20007ffe0ff */
[----:B------:R-:W-:Y:S01]  /*0d80*/  @P0 FFMA R4, R13, R13, R4 ;  /* 0x0000000d0d040223 */ /* 0x000fe20000000004 */
[----:B------:R-:W-:Y:S02]  /*0d90*/  IADD3 R8, PT, PT, R8, 0x4, RZ ;  /* 0x0000000408087810 */ /* 0x000fe40007ffe0ff */
[----:B------:R-:W-:Y:S01]  /*0da0*/  ISETP.NE.AND P1, PT, R11, R10, PT ;  /* 0x0000000a0b00720c */ /* 0x000fe20003f25270 */
[----:B------:R-:W-:-:S03]  /*0db0*/  VIADD R11, R10, 0x1 ;  /* 0x000000010a0b7836 */ /* 0x000fc60000000000 */
[----:B------:R-:W-:-:S13]  /*0dc0*/  FSETP.NEU.OR P1, PT, R15, R9, P1 ;  /* 0x000000090f00720b */ /* 0x000fda0000f2d400 */
[----:B------:R-:W-:Y:S02]  /*0dd0*/  @!P1 IMAD.MOV R11, RZ, RZ, R10 ;  /* 0x000000ffff0b9224 */ /* 0x000fe400078e020a */
[----:B------:R-:W-:-:S03]  /*0de0*/  @P1 FFMA R4, R15, R15, R4 ;  /* 0x0000000f0f041223 */ /* 0x000fc60000000004 */
[----:B------:R-:W-:Y:S02]  /*0df0*/  ISETP.NE.AND P2, PT, R6, R11, PT ;  /* 0x0000000b0600720c */ /* 0x000fe40003f45270 */
[----:B------:R-:W-:Y:S02]  /*0e00*/  IADD3 R6, PT, PT, R11, 0x1, RZ ;  /* 0x000000010b067810 */ /* 0x000fe40007ffe0ff */
[----:B------:R-:W-:-:S13]  /*0e10*/  FSETP.NEU.OR P2, PT, R7, R9, P2 ;  /* 0x000000090700720b */ /* 0x000fda000174d400 */
[----:B------:R-:W-:Y:S02]  /*0e20*/  @!P2 IMAD.MOV R6, RZ, RZ, R11 ;  /* 0x000000ffff06a224 */ /* 0x000fe400078e020b */
[----:B------:R-:W-:Y:S02]  /*0e30*/  @P2 FFMA R4, R7, R7, R4 ;  /* 0x0000000707042223 */ /* 0x000fe40000000004 */
[----:B------:R-:W-:Y:S01]  /*0e40*/  VIADD R11, R6, 0x1 ;  /* 0x00000001060b7836 */ /* 0x000fe20000000000 */
[----:B------:R-:W-:-:S04]  /*0e50*/  ISETP.NE.AND P4, PT, R17, R6, PT ;  /* 0x000000061100720c */ /* 0x000fc80003f85270 */
[----:B------:R-:W-:-:S13]  /*0e60*/  FSETP.NEU.OR P4, PT, R19, R9, P4 ;  /* 0x000000091300720b */ /* 0x000fda000278d400 */
[----:B------:R-:W-:Y:S01]  /*0e70*/  @P4 FFMA R4, R19, R19, R4 ;  /* 0x0000001313044223 */ /* 0x000fe20000000004 */
[----:B------:R-:W-:-:S07]  /*0e80*/  @!P4 IMAD.MOV R11, RZ, RZ, R6 ;  /* 0x000000ffff0bc224 */ /* 0x000fce00078e0206 */
.L_x_44:
        /* <DEDUP_REMOVED lines=14> */
[----:B------:R-:W-:Y:S02]  /*0f70*/  @P3 IADD3 R0, PT, PT, R11, 0x1, RZ ;  /* 0x000000010b003810 */ /* 0x000fe40007ffe0ff */
        /* <DEDUP_REMOVED lines=8> */
[----:B------:R-:W-:Y:S02]  /*1000*/  @!P0 IMAD.MOV R0, RZ, RZ, R11 ;  /* 0x000000ffff008224 */ /* 0x000fe400078e020b */
[----:B------:R-:W-:-:S03]  /*1010*/  @P4 FFMA R4, R15, R15, R4 ;  /* 0x0000000f0f044223 */ /* 0x000fc60000000004 */
[----:B------:R-:W-:Y:S01]  /*1020*/  @P3 ISETP.NE.AND P0, PT, R17, R0, PT ;  /* 0x000000001100320c */ /* 0x000fe20003f05270 */
[----:B----4-:R-:W-:Y:S01]  /*1030*/  @!P2 FMUL R5, R5, |R6| ;  /* 0x400000060505a220 */ /* 0x010fe20000400000 */
[----:B------:R-:W-:Y:S02]  /*1040*/  @P3 VIADD R6, R0, 0x1 ;  /* 0x0000000100063836 */ /* 0x000fe40000000000 */
[----:B------:R-:W-:Y:S02]  /*1050*/  @P3 FSETP.NEU.OR P1, PT, R13, R9, P0 ;  /* 0x000000090d00320b */ /* 0x000fe4000072d400 */
[----:B------:R-:W-:Y:S02]  /*1060*/  PLOP3.LUT P0, PT, PT, PT, PT, 0x80, 0x8 ;  /* 0x000000000008781c */ /* 0x000fe40003f0f070 */
[----:B------:R-:W-:Y:S02]  /*1070*/  @P3 PLOP3.LUT P0, PT, P1, PT, PT, 0x80, 0x8 ;  /* 0x000000000008381c */ /* 0x000fe40000f0f070 */
[----:B------:R-:W-:-:S02]  /*1080*/  @P3 PLOP3.LUT P5, PT, P1, PT, PT, 0x80, 0x8 ;  /* 0x000000000008381c */ /* 0x000fc40000faf070 */
[----:B------:R-:W-:-:S09]  /*1090*/  FSETP.NEU.OR P1, PT, R5, R9, P2 ;  /* 0x000000090500720b */ /* 0x000fd2000172d400 */
[----:B------:R-:W-:Y:S02]  /*10a0*/  @!P0 IMAD.MOV R6, RZ, RZ, R0 ;  /* 0x000000ffff068224 */ /* 0x000fe400078e0200 */
[----:B------:R-:W-:-:S03]  /*10b0*/  @P5 FFMA R4, R13, R13, R4 ;  /* 0x0000000d0d045223 */ /* 0x000fc60000000004 */
[----:B------:R-:W-:Y:S01]  /*10c0*/  @P3 MOV R11, R6 ;  /* 0x00000006000b3202 */ /* 0x000fe20000000f00 */
[----:B------:R-:W-:-:S03]  /*10d0*/  @!P2 FFMA R5, R5, R5, R4 ;  /* 0x000000050505a223 */ /* 0x000fc60000000004 */
[----:B------:R-:W-:-:S04]  /*10e0*/  @!P2 ISETP.NE.AND P0, PT, R8, R11, PT ;  /* 0x0000000b0800a20c */ /* 0x000fc80003f05270 */
[----:B------:R-:W-:-:S05]  /*10f0*/  @!P1 FSEL R5, R5, R4, P0 ;  /* 0x0000000405059208 */ /* 0x000fca0000000000 */
[----:B------:R-:W-:-:S07]  /*1100*/  @!P2 IMAD.MOV.U32 R4, RZ, RZ, R5 ;  /* 0x000000ffff04a224 */ /* 0x000fce00078e0005 */
.L_x_41:
[----:B------:R-:W-:-:S04]  /*1110*/  FFMA R5, R9, R9, R4 ;  /* 0x0000000909057223 */ /* 0x000fc80000000004 */
[----:B------:R-:W-:Y:S01]  /*1120*/  VIADD R0, R5, 0xf3000000 ;  /* 0xf300000005007836 */ /* 0x000fe20000000000 */
[----:B------:R0:W1:Y:S04]  /*1130*/  MUFU.RSQ R6, R5 ;  /* 0x0000000500067308 */ /* 0x0000680000001400 */
[----:B------:R-:W-:-:S13]  /*1140*/  ISETP.GT.U32.AND P0, PT, R0, 0x727fffff, PT ;  /* 0x727fffff0000780c */ /* 0x000fda0003f04070 */
[----:B01----:R-:W-:Y:S05]  /*1150*/  @!P0 BRA `(.L_x_45) ;  /* 0x0000000000108947 */ /* 0x003fea0003800000 */
[----:B------:R-:W-:-:S07]  /*1160*/  MOV R8, 0x1180 ;  /* 0x0000118000087802 */ /* 0x000fce0000000f00 */
[----:B------:R-:W-:Y:S05]  /*1170*/  CALL.REL.NOINC `($__internal_0_$__cuda_sm20_sqrt_rn_f32_slowpath) ;  /* 0x0000000000387944 */ /* 0x000fea0003c00000 */
[----:B------:R-:W-:Y:S01]  /*1180*/  IMAD.MOV.U32 R0, RZ, RZ, R5 ;  /* 0x000000ffff007224 */ /* 0x000fe200078e0005 */
[----:B------:R-:W-:Y:S06]  /*1190*/  BRA `(.L_x_46) ;  /* 0x0000000000107947 */ /* 0x000fec0003800000 */
.L_x_45:
[----:B------:R-:W-:Y:S01]  /*11a0*/  FMUL.FTZ R0, R5, R6 ;  /* 0x0000000605007220 */ /* 0x000fe20000410000 */
[----:B------:R-:W-:-:S03]  /*11b0*/  FMUL.FTZ R6, R6, 0.5 ;  /* 0x3f00000006067820 */ /* 0x000fc60000410000 */
[----:B------:R-:W-:-:S04]  /*11c0*/  FFMA R5, -R0, R0, R5 ;  /* 0x0000000000057223 */ /* 0x000fc80000000105 */
[----:B------:R-:W-:-:S07]  /*11d0*/  FFMA R0, R5, R6, R0 ;  /* 0x0000000605007223 */ /* 0x000fce0000000000 */
.L_x_46:
[----:B------:R-:W0:Y:S01]  /*11e0*/  LDC.64 R6, c[0x0][0x380] ;  /* 0x0000e000ff067b82 */ /* 0x000e220000000a00 */
[----:B------:R-:W-:Y:S02]  /*11f0*/  FSETP.NEU.AND P0, PT, R4, RZ, PT ;  /* 0x000000ff0400720b */ /* 0x000fe40003f0d000 */
[----:B------:R-:W-:Y:S02]  /*1200*/  IADD3 R3, PT, PT, R3, 0x800000, RZ ;  /* 0x0080000003037810 */ /* 0x000fe40007ffe0ff */
[----:B------:R-:W-:-:S03]  /*1210*/  FSETP.NEU.AND P1, PT, R2, +INF , PT ;  /* 0x7f8000000200780b */ /* 0x000fc60003f2d000 */
[----:B------:R-:W-:-:S06]  /*1220*/  FMUL R3, R3, R0 ;  /* 0x0000000003037220 */ /* 0x000fcc0000400000 */
[----:B------:R-:W-:-:S05]  /*1230*/  @P0 FSEL R2, R2, R3, !P1 ;  /* 0x0000000302020208 */ /* 0x000fca0004800000 */
[----:B0-----:R-:W-:Y:S01]  /*1240*/  STG.E desc[UR6][R6.64], R2 ;  /* 0x0000000206007986 */ /* 0x001fe2000c101906 */
[----:B------:R-:W-:Y:S05]  /*1250*/  EXIT ;  /* 0x000000000000794d */ /* 0x000fea0003800000 */
        .weak           $__internal_0_$__cuda_sm20_sqrt_rn_f32_slowpath
        .type           $__internal_0_$__cuda_sm20_sqrt_rn_f32_slowpath,@function
        .size           $__internal_0_$__cuda_sm20_sqrt_rn_f32_slowpath,(.L_x_60 - $__internal_0_$__cuda_sm20_sqrt_rn_f32_slowpath)
$__internal_0_$__cuda_sm20_sqrt_rn_f32_slowpath:
[----:B------:R-:W-:-:S13]  /*1260*/  LOP3.LUT P0, RZ, R5, 0x7fffffff, RZ, 0xc0, !PT ;  /* 0x7fffffff05ff7812 */ /* 0x000fda000780c0ff */
[----:B------:R-:W-:Y:S05]  /*1270*/  @!P0 BRA `(.L_x_47) ;  /* 0x0000000000488947 */ /* 0x000fea0003800000 */
[----:B------:R-:W-:Y:S01]  /*1280*/  FSETP.GEU.FTZ.AND P0, PT, R5, RZ, PT ;  /* 0x000000ff0500720b */ /* 0x000fe20003f1e000 */
[----:B------:R-:W-:-:S12]  /*1290*/  IMAD.MOV.U32 R0, RZ, RZ, R5 ;  /* 0x000000ffff007224 */ /* 0x000fd800078e0005 */
[----:B------:R-:W-:Y:S01]  /*12a0*/  @!P0 IMAD.MOV.U32 R5, RZ, RZ, 0x7fffffff ;  /* 0x7fffffffff058424 */ /* 0x000fe200078e00ff */
[----:B------:R-:W-:Y:S06]  /*12b0*/  @!P0 BRA `(.L_x_47) ;  /* 0x0000000000388947 */ /* 0x000fec0003800000 */
[----:B------:R-:W-:-:S13]  /*12c0*/  FSETP.GTU.FTZ.AND P0, PT, |R0|, +INF , PT ;  /* 0x7f8000000000780b */ /* 0x000fda0003f1c200 */
[----:B------:R-:W-:Y:S01]  /*12d0*/  @P0 FADD.FTZ R5, R0, 1 ;  /* 0x3f80000000050421 */ /* 0x000fe20000010000 */
[----:B------:R-:W-:Y:S06]  /*12e0*/  @P0 BRA `(.L_x_47) ;  /* 0x00000000002c0947 */ /* 0x000fec0003800000 */
[----:B------:R-:W-:-:S13]  /*12f0*/  FSETP.NEU.FTZ.AND P0, PT, |R0|, +INF , PT ;  /* 0x7f8000000000780b */ /* 0x000fda0003f1d200 */
[----:B------:R-:W-:Y:S01]  /*1300*/  @!P0 IMAD.MOV.U32 R5, RZ, RZ, R0 ;  /* 0x000000ffff058224 */ /* 0x000fe200078e0000 */
[----:B------:R-:W-:Y:S06]  /*1310*/  @!P0 BRA `(.L_x_47) ;  /* 0x0000000000208947 */ /* 0x000fec0003800000 */
[----:B------:R-:W-:-:S04]  /*1320*/  FFMA R0, R0, 1.84467440737095516160e+19, RZ ;  /* 0x5f80000000007823 */ /* 0x000fc800000000ff */
[----:B------:R-:W0:Y:S02]  /*1330*/  MUFU.RSQ R5, R0 ;  /* 0x0000000000057308 */ /* 0x000e240000001400 */
[----:B0-----:R-:W-:Y:S01]  /*1340*/  FMUL.FTZ R7, R0, R5 ;  /* 0x0000000500077220 */ /* 0x001fe20000410000 */
[----:B------:R-:W-:-:S03]  /*1350*/  FMUL.FTZ R5, R5, 0.5 ;  /* 0x3f00000005057820 */ /* 0x000fc60000410000 */
[----:B------:R-:W-:-:S04]  /*1360*/  FADD.FTZ R6, -R7, -RZ ;  /* 0x800000ff07067221 */ /* 0x000fc80000010100 */
[----:B------:R-:W-:-:S04]  /*1370*/  FFMA R6, R7, R6, R0 ;  /* 0x0000000607067223 */ /* 0x000fc80000000000 */
[----:B------:R-:W-:-:S04]  /*1380*/  FFMA R5, R6, R5, R7 ;  /* 0x0000000506057223 */ /* 0x000fc80000000007 */
[----:B------:R-:W-:-:S07]  /*1390*/  FMUL.FTZ R5, R5, 2.3283064365386962891e-10 ;  /* 0x2f80000005057820 */ /* 0x000fce0000410000 */
.L_x_47:
[----:B------:R-:W-:Y:S01]  /*13a0*/  MOV R6, R8 ;  /* 0x0000000800067202 */ /* 0x000fe20000000f00 */
[----:B------:R-:W-:-:S04]  /*13b0*/  IMAD.MOV.U32 R7, RZ, RZ, 0x0 ;  /* 0x00000000ff077424 */ /* 0x000fc800078e00ff */
[----:B------:R-:W-:Y:S05]  /*13c0*/  RET.REL.NODEC R6 `(_Z6_normfPfiPKf) ;  /* 0xffffffec060c7950 */ /* 0x000fea0003c3ffff */
.L_x_48:
        /* <DEDUP_REMOVED lines=11> */
.L_x_60:


//--------------------- .text._Z11setVecValuePff  --------------------------
	.section	.text._Z11setVecValuePff,"ax",@progbits
	.align	128
        .global         _Z11setVecValuePff
        .type           _Z11setVecValuePff,@function
        .size           _Z11setVecValuePff,(.L_x_89 - _Z11setVecValuePff)
        .other          _Z11setVecValuePff,@"STO_CUDA_ENTRY STV_DEFAULT"
_Z11setVecValuePff:
.text._Z11setVecValuePff:
[----:B------:R-:W-:Y:S08]  /*0000*/  LDC R1, c[0x0][0x37c] ;  /* 0x0000df00ff017b82 */ /* 0x000ff00000000800 */
[----:B------:R-:W0:Y:S01]  /*0010*/  LDC R5, c[0x0][0x388] ;  /* 0x0000e200ff057b82 */ /* 0x000e220000000800 */
[----:B------:R-:W0:Y:S07]  /*0020*/  LDCU.64 UR4, c[0x0][0x358] ;  /* 0x00006b00ff0477ac */ /* 0x000e2e0008000a00 */
[----:B------:R-:W0:Y:S02]  /*0030*/  LDC.64 R2, c[0x0][0x380] ;  /* 0x0000e000ff027b82 */ /* 0x000e240000000a00 */
[----:B0-----:R-:W-:Y:S01]  /*0040*/  STG.E desc[UR4][R2.64], R5 ;  /* 0x0000000502007986 */ /* 0x001fe2000c101904 */
[----:B------:R-:W-:Y:S05]  /*0050*/  EXIT ;  /* 0x000000000000794d */ /* 0x000fea0003800000 */
.L_x_49:
        /* <DEDUP_REMOVED lines=10> */
.L_x_89:


//--------------------- .text._Z9_normcdffPff     --------------------------
	.section	.text._Z9_normcdffPff,"ax",@progbits
	.align	128
        .global         _Z9_normcdffPff
        .type           _Z9_normcdffPff,@function
        .size           _Z9_normcdffPff,(.L_x_90 - _Z9_normcdffPff)
        .other          _Z9_normcdffPff,@"STO_CUDA_ENTRY STV_DEFAULT"
_Z9_normcdffPff:
.text._Z9_normcdffPff:
[----:B------:R-:W-:Y:S08]  /*0000*/  LDC R1, c[0x0][0x37c] ;  /* 0x0000df00ff017b82 */ /* 0x000ff00000000800 */
[----:B------:R-:W0:Y:S01]  /*0010*/  LDC R0, c[0x0][0x388] ;  /* 0x0000e200ff007b82 */ /* 0x000e220000000800 */
[----:B------:R-:W-:Y:S01]  /*0020*/  HFMA2 R7, -RZ, RZ, 2.703125, 0 ;  /* 0x41680000ff077431 */ /* 0x000fe200000001ff */
[----:B------:R-:W-:Y:S01]  /*0030*/  MOV R11, 0x3a69a091 ;  /* 0x3a69a091000b7802 */ /* 0x000fe20000000f00 */
[----:B------:R-:W1:Y:S01]  /*0040*/  LDCU.64 UR4, c[0x0][0x358] ;  /* 0x00006b00ff0477ac */ /* 0x000e620008000a00 */
[----:B0-----:R-:W-:-:S02]  /*0050*/  FSETP.GT.AND P0, PT, |R0|, 14.5, PT ;  /* 0x416800000000780b */ /* 0x001fc40003f04200 */
[----:B------:R-:W-:-:S04]  /*0060*/  LOP3.LUT R7, R7, 0x80000000, R0, 0xb8, !PT ;  /* 0x8000000007077812 */ /* 0x000fc800078eb800 */
[----:B------:R-:W-:-:S04]  /*0070*/  FSEL R7, R7, R0, P0 ;  /* 0x0000000007077208 */ /* 0x000fc80000000000 */
[C---:B------:R-:W-:Y:S01]  /*0080*/  FSETP.GEU.AND P2, PT, R7.reuse, -1, PT ;  /* 0xbf8000000700780b */ /* 0x040fe20003f4e000 */
[----:B------:R-:W-:-:S04]  /*0090*/  FMUL R0, R7, -0.70710676908493041992 ;  /* 0xbf3504f307007820 */ /* 0x000fc80000400000 */
[----:B------:R-:W-:-:S04]  /*00a0*/  FFMA R2, R7, -0.70710676908493041992, -R0 ;  /* 0xbf3504f307027823 */ /* 0x000fc80000000800 */
[----:B------:R-:W-:-:S04]  /*00b0*/  FFMA R3, R7, -1.2101617485882343317e-08, R2 ;  /* 0xb24fe77a07037823 */ /* 0x000fc80000000002 */
[----:B------:R-:W-:-:S04]  /*00c0*/  FADD R5, R0, R3 ;  /* 0x0000000300057221 */ /* 0x000fc80000000000 */
[C---:B------:R-:W-:Y:S01]  /*00d0*/  FADD R4, |R5|.reuse, 4 ;  /* 0x4080000005047421 */ /* 0x040fe20000000200 */
[C---:B------:R-:W-:Y:S01]  /*00e0*/  FADD R2, |R5|.reuse, -4 ;  /* 0xc080000005027421 */ /* 0x040fe20000000200 */
[----:B------:R-:W-:Y:S01]  /*00f0*/  FSETP.GEU.AND P1, PT, R5, RZ, PT ;  /* 0x000000ff0500720b */ /* 0x000fe20003f2e000 */
[----:B------:R-:W-:Y:S01]  /*0100*/  @!P2 FADD R0, R0, -R5 ;  /* 0x800000050000a221 */ /* 0x000fe20000000000 */
[----:B------:R0:W2:Y:S03]  /*0110*/  MUFU.RCP R9, R4 ;  /* 0x0000000400097308 */ /* 0x0000a60000001000 */
[----:B------:R-:W-:Y:S01]  /*0120*/  @!P2 FADD R3, R3, R0 ;  /* 0x000000000303a221 */ /* 0x000fe20000000000 */
[----:B0-----:R-:W-:-:S05]  /*0130*/  MOV R4, 0x40000000 ;  /* 0x4000000000047802 */ /* 0x001fca0000000f00 */
[C---:B------:R-:W-:Y:S01]  /*0140*/  FFMA R4, |R5|.reuse, R4, 1 ;  /* 0x3f80000005047423 */ /* 0x040fe20000000204 */
[----:B--2---:R-:W-:Y:S01]  /*0150*/  FMUL R6, R2, R9 ;  /* 0x0000000902067220 */ /* 0x004fe20000400000 */
[----:B------:R-:W-:-:S03]  /*0160*/  FMUL R2, R5, -R5 ;  /* 0x8000000505027220 */ /* 0x000fc60000400000 */
[----:B------:R-:W-:Y:S01]  /*0170*/  FADD R8, R6, 1 ;  /* 0x3f80000006087421 */ /* 0x000fe20000000000 */
[----:B------:R-:W-:-:S03]  /*0180*/  FMUL R10, R2, 1.4426950216293334961 ;  /* 0x3fb8aa3b020a7820 */ /* 0x000fc60000400000 */
[----:B------:R-:W-:-:S03]  /*0190*/  FFMA R8, R8, -4, |R5| ;  /* 0xc080000008087823 */ /* 0x000fc60000000405 */
[----:B------:R-:W0:Y:S01]  /*01a0*/  FRND.TRUNC R10, R10 ;  /* 0x0000000a000a7307 */ /* 0x000e22000020d000 */
[----:B------:R-:W-:-:S04]  /*01b0*/  FFMA R8, |R5|, -R6, R8 ;  /* 0x8000000605087223 */ /* 0x000fc80000000208 */
[----:B------:R-:W-:-:S04]  /*01c0*/  FFMA R8, R9, R8, R6 ;  /* 0x0000000809087223 */ /* 0x000fc80000000006 */
[----:B------:R-:W-:Y:S01]  /*01d0*/  FFMA R9, R8, R11, 0.0070457882247865200043 ;  /* 0x3be6e05b08097423 */ /* 0x000fe2000000000b */
[----:B------:R-:W-:-:S03]  /*01e0*/  HFMA2 R11, -RZ, RZ, 3.4921875, 0 ;  /* 0x42fc0000ff0b7431 */ /* 0x000fc600000001ff */
[----:B------:R-:W-:Y:S01]  /*01f0*/  FFMA R9, R8, R9, -0.015866896137595176697 ;  /* 0xbc81fb4b08097423 */ /* 0x000fe20000000009 */
[----:B0-----:R-:W-:-:S03]  /*0200*/  FSETP.GT.AND P0, PT, |R10|, 126, PT ;  /* 0x42fc00000a00780b */ /* 0x001fc60003f04200 */
[----:B------:R-:W-:Y:S01]  /*0210*/  FFMA R9, R8, R9, 0.036429625004529953003 ;  /* 0x3d15373b08097423 */ /* 0x000fe20000000009 */
[----:B------:R-:W-:-:S03]  /*0220*/  LOP3.LUT R11, R11, 0x80000000, R10, 0xb8, !PT ;  /* 0x800000000b0b7812 */ /* 0x000fc600078eb80a */
[----:B------:R-:W-:Y:S01]  /*0230*/  FFMA R9, R8, R9, -0.066643431782722473145 ;  /* 0xbd887c5a08097423 */ /* 0x000fe20000000009 */
[----:B------:R-:W-:-:S03]  /*0240*/  FSEL R13, R11, R10, P0 ;  /* 0x0000000a0b0d7208 */ /* 0x000fc60000000000 */
[C---:B------:R-:W-:Y:S01]  /*0250*/  FFMA R9, R8.reuse, R9, 0.093814529478549957275 ;  /* 0x3dc021d508097423 */ /* 0x040fe20000000009 */
[----:B------:R-:W0:Y:S01]  /*0260*/  MUFU.RCP R11, R4 ;  /* 0x00000004000b7308 */ /* 0x000e220000001000 */
[----:B------:R-:W-:Y:S02]  /*0270*/  FSETP.GT.AND P0, PT, |R5|, 10.05500030517578125, PT ;  /* 0x4120e1480500780b */ /* 0x000fe40003f04200 */
[C---:B------:R-:W-:Y:S01]  /*0280*/  FFMA R9, R8.reuse, R9, -0.10099056363105773926 ;  /* 0xbdced42408097423 */ /* 0x040fe20000000009 */
[--C-:B------:R-:W-:Y:S01]  /*0290*/  FFMA R6, R13, -0.69314718246459960938, R2.reuse ;  /* 0xbf3172180d067823 */ /* 0x100fe20000000002 */
[----:B------:R-:W-:Y:S02]  /*02a0*/  FFMA R2, -|R5|, |R5|, -R2 ;  /* 0x4000000505027223 */ /* 0x000fe40000000b02 */
[----:B------:R-:W-:Y:S01]  /*02b0*/  FFMA R9, R8, R9, 0.06809400022029876709 ;  /* 0x3d8b74de08097423 */ /* 0x000fe20000000009 */
[C---:B------:R-:W-:Y:S01]  /*02c0*/  FFMA R6, R13.reuse, 1.9046542121259335545e-09, R6 ;  /* 0x3102e3080d067823 */ /* 0x040fe20000000006 */
[----:B------:R-:W-:-:S02]  /*02d0*/  FADD R13, R13, 12583039 ;  /* 0x4b40007f0d0d7421 */ /* 0x000fc40000000000 */
[----:B------:R-:W-:Y:S01]  /*02e0*/  FFMA R9, R8, R9, 0.015377387404441833496 ;  /* 0x3c7bf17008097423 */ /* 0x000fe20000000009 */
[----:B------:R-:W-:Y:S02]  /*02f0*/  FMUL R10, R6, 1.4426950216293334961 ;  /* 0x3fb8aa3b060a7820 */ /* 0x000fe40000400000 */
[----:B------:R-:W-:Y:S01]  /*0300*/  SHF.L.U32 R13, R13, 0x17, RZ ;  /* 0x000000170d0d7819 */ /* 0x000fe200000006ff */
[----:B------:R-:W-:-:S03]  /*0310*/  FFMA R9, R8, R9, -0.1396210789680480957 ;  /* 0xbe0ef8d408097423 */ /* 0x000fc60000000009 */
[----:B------:R-:W2:Y:S01]  /*0320*/  MUFU.EX2 R10, R10 ;  /* 0x0000000a000a7308 */ /* 0x000ea20000000800 */
[----:B------:R-:W-:-:S04]  /*0330*/  FFMA R8, R8, R9, 1.232995152473449707 ;  /* 0x3f9dd2c908087423 */ /* 0x000fc80000000009 */
[----:B0-----:R-:W-:-:S04]  /*0340*/  FMUL R6, R8, R11 ;  /* 0x0000000b08067220 */ /* 0x001fc80000400000 */
[----:B------:R-:W-:-:S04]  /*0350*/  FMUL R9, R6, -2 ;  /* 0xc000000006097820 */ /* 0x000fc80000400000 */
[C---:B------:R-:W-:Y:S01]  /*0360*/  FFMA R9, |R5|.reuse, R9, R8 ;  /* 0x0000000905097223 */ /* 0x040fe20000000208 */
[----:B------:R-:W-:Y:S01]  /*0370*/  @!P2 FMUL R5, R5, -2 ;  /* 0xc00000000505a820 */ /* 0x000fe20000400000 */
[----:B--2---:R-:W-:Y:S02]  /*0380*/  FMUL R13, R13, R10 ;  /* 0x0000000a0d0d7220 */ /* 0x004fe40000400000 */
[----:B------:R-:W-:Y:S02]  /*0390*/  FADD R9, -R6, R9 ;  /* 0x0000000906097221 */ /* 0x000fe40000000100 */
[----:B------:R-:W-:Y:S02]  /*03a0*/  FFMA R2, R13, R2, R13 ;  /* 0x000000020d027223 */ /* 0x000fe4000000000d */
[----:B------:R-:W-:Y:S02]  /*03b0*/  FFMA R9, R11, R9, R6 ;  /* 0x000000090b097223 */ /* 0x000fe40000000006 */
[----:B------:R-:W1:Y:S02]  /*03c0*/  LDC.64 R6, c[0x0][0x380] ;  /* 0x0000e000ff067b82 */ /* 0x000e640000000a00 */
[----:B------:R-:W-:-:S05]  /*03d0*/  FMUL R2, R9, R2 ;  /* 0x0000000209027220 */ /* 0x000fca0000400000 */
[----:B------:R-:W-:-:S05]  /*03e0*/  FSEL R2, R2, RZ, !P0 ;  /* 0x000000ff02027208 */ /* 0x000fca0004000000 */
[----:B------:R-:W-:-:S04]  /*03f0*/  @!P1 FADD R2, -R2, 2 ;  /* 0x4000000002029421 */ /* 0x000fc80000000100 */
[----:B------:R-:W-:-:S04]  /*0400*/  @!P2 FMUL R5, R2, R5 ;  /* 0x000000050205a220 */ /* 0x000fc80000400000 */
[----:B------:R-:W-:-:S04]  /*0410*/  @!P2 FFMA R2, R3, R5, R2 ;  /* 0x000000050302a223 */ /* 0x000fc80000000002 */
[----:B------:R-:W-:-:S05]  /*0420*/  FMUL R3, R2, 0.5 ;  /* 0x3f00000002037820 */ /* 0x000fca0000400000 */
[----:B-1----:R-:W-:Y:S01]  /*0430*/  STG.E desc[UR4][R6.64], R3 ;  /* 0x0000000306007986 */ /* 0x002fe2000c101904 */
[----:B------:R-:W-:Y:S05]  /*0440*/  EXIT ;  /* 0x000000000000794d */ /* 0x000fea0003800000 */
.L_x_50:
        /* <DEDUP_REMOVED lines=11> */
.L_x_90:


//--------------------- .text._Z7_norm4dPfffff    --------------------------
	.section	.text._Z7_norm4dPfffff,"ax",@progbits
	.align	128
        .global         _Z7_norm4dPfffff
        .type           _Z7_norm4dPfffff,@function
        .size           _Z7_norm4dPfffff,(.L_x_61 - _Z7_norm4dPfffff)
        .other          _Z7_norm4dPfffff,@"STO_CUDA_ENTRY STV_DEFAULT"
_Z7_norm4dPfffff:
.text._Z7_norm4dPfffff:
[----:B------:R-:W-:Y:S08]  /*0000*/  LDC R1, c[0x0][0x37c] ;  /* 0x0000df00ff017b82 */ /* 0x000ff00000000800 */
[----:B------:R-:W0:Y:S01]  /*0010*/  LDC.64 R2, c[0x0][0x388] ;  /* 0x0000e200ff027b82 */ /* 0x000e220000000a00 */
[----:B------:R-:W1:Y:S01]  /*0020*/  LDCU.64 UR6, c[0x0][0x390] ;  /* 0x00007200ff0677ac */ /* 0x000e620008000a00 */
[----:B------:R-:W2:Y:S01]  /*0030*/  LDCU.64 UR4, c[0x0][0x358] ;  /* 0x00006b00ff0477ac */ /* 0x000ea20008000a00 */
        /* <DEDUP_REMOVED lines=11> */
[-C--:B------:R-:W-:Y:S01]  /*00f0*/  FMUL R0, R0, R9.reuse ;  /* 0x0000000900007220 */ /* 0x080fe20000400000 */
[----:B------:R-:W-:Y:S01]  /*0100*/  FMUL R9, R4, R9 ;  /* 0x0000000904097220 */ /* 0x000fe20000400000 */
[----:B------:R-:W-:Y:S01]  /*0110*/  FMUL R7, R7, R7 ;  /* 0x0000000707077220 */ /* 0x000fe20000400000 */
[----:B------:R-:W-:-:S03]  /*0120*/  FADD R2, R2, |UR7| ;  /* 0x4000000702027e21 */ /* 0x000fc60008000000 */
[----:B------:R-:W-:-:S04]  /*0130*/  FFMA R7, R6, R6, R7 ;  /* 0x0000000606077223 */ /* 0x000fc80000000007 */
[----:B------:R-:W-:Y:S01]  /*0140*/  FFMA R0, R0, R0, R7 ;  /* 0x0000000000007223 */ /* 0x000fe20000000007 */
[----:B------:R-:W-:-:S03]  /*0150*/  FADD R7, R2, |UR6| ;  /* 0x4000000602077e21 */ /* 0x000fc60008000000 */
[----:B------:R-:W-:-:S04]  /*0160*/  FFMA R0, R9, R9, R0 ;  /* 0x0000000909007223 */ /* 0x000fc80000000000 */
[----:B------:R0:W1:Y:S01]  /*0170*/  MUFU.RSQ R9, R0 ;  /* 0x0000000000097308 */ /* 0x0000620000001400 */
[----:B------:R-:W-:-:S04]  /*0180*/  IADD3 R6, PT, PT, R0, -0xd000000, RZ ;  /* 0xf300000000067810 */ /* 0x000fc80007ffe0ff */
[----:B------:R-:W-:-:S13]  /*0190*/  ISETP.GT.U32.AND P0, PT, R6, 0x727fffff, PT ;  /* 0x727fffff0600780c */ /* 0x000fda0003f04070 */
[----:B012---:R-:W-:Y:S05]  /*01a0*/  @!P0 BRA `(.L_x_51) ;  /* 0x00000000000c8947 */ /* 0x007fea0003800000 */
[----:B------:R-:W-:-:S07]  /*01b0*/  MOV R6, 0x1d0 ;  /* 0x000001d000067802 */ /* 0x000fce0000000f00 */
[----:B------:R-:W-:Y:S05]  /*01c0*/  CALL.REL.NOINC `($__internal_1_$__cuda_sm20_sqrt_rn_f32_slowpath) ;  /* 0x0000000000347944 */ /* 0x000fea0003c00000 */
[----:B------:R-:W-:Y:S05]  /*01d0*/  BRA `(.L_x_52) ;  /* 0x0000000000107947 */ /* 0x000fea0003800000 */
.L_x_51:
[----:B------:R-:W-:Y:S01]  /*01e0*/  FMUL.FTZ R3, R0, R9 ;  /* 0x0000000900037220 */ /* 0x000fe20000410000 */
[----:B------:R-:W-:-:S03]  /*01f0*/  FMUL.FTZ R9, R9, 0.5 ;  /* 0x3f00000009097820 */ /* 0x000fc60000410000 */
[----:B------:R-:W-:-:S04]  /*0200*/  FFMA R0, -R3, R3, R0 ;  /* 0x0000000303007223 */ /* 0x000fc80000000100 */
[----:B------:R-:W-:-:S07]  /*0210*/  FFMA R0, R0, R9, R3 ;  /* 0x0000000900007223 */ /* 0x000fce0000000003 */
.L_x_52:
[----:B------:R-:W0:Y:S01]  /*0220*/  LDC.64 R2, c[0x0][0x380] ;  /* 0x0000e000ff027b82 */ /* 0x000e220000000a00 */
[----:B------:R-:W-:Y:S02]  /*0230*/  FSETP.GT.AND P0, PT, R7, R4, PT ;  /* 0x000000040700720b */ /* 0x000fe40003f04000 */
[----:B------:R-:W-:-:S11]  /*0240*/  LOP3.LUT R5, R5, 0x800000, RZ, 0xfc, !PT ;  /* 0x0080000005057812 */ /* 0x000fd600078efcff */
[----:B------:R-:W-:Y:S01]  /*0250*/  @P0 FMUL R7, R5, R0 ;  /* 0x0000000005070220 */ /* 0x000fe20000400000 */
[----:B------:R-:W-:-:S04]  /*0260*/  FSETP.NEU.AND P0, PT, R4, +INF , PT ;  /* 0x7f8000000400780b */ /* 0x000fc80003f0d000 */
[----:B------:R-:W-:-:S05]  /*0270*/  FSEL R7, R7, +INF , P0 ;  /* 0x7f80000007077808 */ /* 0x000fca0000000000 */
[----:B0-----:R-:W-:Y:S01]  /*0280*/  STG.E desc[UR4][R2.64], R7 ;  /* 0x0000000702007986 */ /* 0x001fe2000c101904 */
[----:B------:R-:W-:Y:S05]  /*0290*/  EXIT ;  /* 0x000000000000794d */ /* 0x000fea0003800000 */
        .weak           $__internal_1_$__cuda_sm20_sqrt_rn_f32_slowpath
        .type           $__internal_1_$__cuda_sm20_sqrt_rn_f32_slowpath,@function
        .size           $__internal_1_$__cuda_sm20_sqrt_rn_f32_slowpath,(.L_x_61 - $__internal_1_$__cuda_sm20_sqrt_rn_f32_slowpath)
$__internal_1_$__cuda_sm20_sqrt_rn_f32_slowpath:
[----:B------:R-:W-:-:S13]  /*02a0*/  LOP3.LUT P0, RZ, R0, 0x7fffffff, RZ, 0xc0, !PT ;  /* 0x7fffffff00ff7812 */ /* 0x000fda000780c0ff */
[----:B------:R-:W-:Y:S01]  /*02b0*/  @!P0 MOV R2, R0 ;  /* 0x0000000000028202 */ /* 0x000fe20000000f00 */
[----:B------:R-:W-:Y:S06]  /*02c0*/  @!P0 BRA `(.L_x_53) ;  /* 0x0000000000448947 */ /* 0x000fec0003800000 */
[----:B------:R-:W-:-:S13]  /*02d0*/  FSETP.GEU.FTZ.AND P0, PT, R0, RZ, PT ;  /* 0x000000ff0000720b */ /* 0x000fda0003f1e000 */
[----:B------:R-:W-:Y:S01]  /*02e0*/  @!P0 MOV R2, 0x7fffffff ;  /* 0x7fffffff00028802 */ /* 0x000fe20000000f00 */
[----:B------:R-:W-:Y:S06]  /*02f0*/  @!P0 BRA `(.L_x_53) ;  /* 0x0000000000388947 */ /* 0x000fec0003800000 */
[----:B------:R-:W-:-:S13]  /*0300*/  FSETP.GTU.FTZ.AND P0, PT, |R0|, +INF , PT ;  /* 0x7f8000000000780b */ /* 0x000fda0003f1c200 */
[----:B------:R-:W-:Y:S01]  /*0310*/  @P0 FADD.FTZ R2, R0, 1 ;  /* 0x3f80000000020421 */ /* 0x000fe20000010000 */
[----:B------:R-:W-:Y:S06]  /*0320*/  @P0 BRA `(.L_x_53) ;  /* 0x00000000002c0947 */ /* 0x000fec0003800000 */
[----:B------:R-:W-:-:S13]  /*0330*/  FSETP.NEU.FTZ.AND P0, PT, |R0|, +INF , PT ;  /* 0x7f8000000000780b */ /* 0x000fda0003f1d200 */
[----:B------:R-:W-:Y:S01]  /*0340*/  @!P0 MOV R2, R0 ;  /* 0x0000000000028202 */ /* 0x000fe20000000f00 */
        /* <DEDUP_REMOVED lines=9> */
.L_x_53:
[----:B------:R-:W-:Y:S01]  /*03e0*/  HFMA2 R3, -RZ, RZ, 0, 0 ;  /* 0x00000000ff037431 */ /* 0x000fe200000001ff */
[----:B------:R-:W-:Y:S02]  /*03f0*/  MOV R0, R2 ;  /* 0x0000000200007202 */ /* 0x000fe40000000f00 */
[----:B------:R-:W-:-:S04]  /*0400*/  MOV R2, R6 ;  /* 0x0000000600027202 */ /* 0x000fc80000000f00 */
[----:B------:R-:W-:Y:S05]  /*0410*/  RET.REL.NODEC R2 `(_Z7_norm4dPfffff) ;  /* 0xfffffff802f87950 */ /* 0x000fea0003c3ffff */
.L_x_54:
        /* <DEDUP_REMOVED lines=14> */
.L_x_61:


//--------------------- .text._Z8_norm3dfPffff    --------------------------
	.section	.text._Z8_norm3dfPffff,"ax",@progbits
	.align	128
        .global         _Z8_norm3dfPffff
        .type           _Z8_norm3dfPffff,@function
        .size           _Z8_norm3dfPffff,(.L_x_62 - _Z8_norm3dfPffff)
        .other          _Z8_norm3dfPffff,@"STO_CUDA_ENTRY STV_DEFAULT"
_Z8_norm3dfPffff:
.text._Z8_norm3dfPffff:
[----:B------:R-:W-:Y:S08]  /*0000*/  LDC R1, c[0x0][0x37c] ;  /* 0x0000df00ff017b82 */ /* 0x000ff00000000800 */
[----:B------:R-:W0:Y:S01]  /*0010*/  LDC.64 R4, c[0x0][0x388] ;  /* 0x0000e200ff047b82 */ /* 0x000e220000000a00 */
[----:B------:R-:W1:Y:S01]  /*0020*/  LDCU UR6, c[0x0][0x390] ;  /* 0x00007200ff0677ac */ /* 0x000e620008000800 */
[----:B------:R-:W2:Y:S01]  /*0030*/  LDCU.64 UR4, c[0x0][0x358] ;  /* 0x00006b00ff0477ac */ /* 0x000ea20008000a00 */
[----:B0-----:R-:W-:-:S04]  /*0040*/  FMNMX R0, |R4|, |R5|, !PT ;  /* 0x4000000504007209 */ /* 0x001fc80007800200 */
[C---:B-1----:R-:W-:Y:S02]  /*0050*/  FMNMX R2, R0.reuse, |UR6|, !PT ;  /* 0x4000000600027c09 */ /* 0x042fe4000f800000 */
[----:B------:R-:W-:Y:S02]  /*0060*/  FMNMX R6, R0, |UR6|, PT ;  /* 0x4000000600067c09 */ /* 0x000fe4000b800000 */
[----:B------:R-:W-:Y:S02]  /*0070*/  LOP3.LUT R3, R2, 0xfe000000, RZ, 0xc0, !PT ;  /* 0xfe00000002037812 */ /* 0x000fe400078ec0ff */
[C---:B------:R-:W-:Y:S01]  /*0080*/  FMNMX R0, |R4|.reuse, |R5|, PT ;  /* 0x4000000504007209 */ /* 0x040fe20003800200 */
[----:B------:R-:W-:Y:S01]  /*0090*/  FADD R4, |R4|, |R5| ;  /* 0x4000000504047221 */ /* 0x000fe20000000200 */
[----:B------:R-:W-:-:S05]  /*00a0*/  LOP3.LUT R7, R3, 0x7e800000, RZ, 0x3c, !PT ;  /* 0x7e80000003077812 */ /* 0x000fca00078e3cff */
[-C--:B------:R-:W-:Y:S01]  /*00b0*/  FMUL R6, R6, R7.reuse ;  /* 0x0000000706067220 */ /* 0x080fe20000400000 */
[-C--:B------:R-:W-:Y:S01]  /*00c0*/  FMUL R0, R0, R7.reuse ;  /* 0x0000000700007220 */ /* 0x080fe20000400000 */
[----:B------:R-:W-:Y:S02]  /*00d0*/  FMUL R7, R2, R7 ;  /* 0x0000000702077220 */ /* 0x000fe40000400000 */
[----:B------:R-:W-:-:S04]  /*00e0*/  FMUL R9, R6, R6 ;  /* 0x0000000606097220 */ /* 0x000fc80000400000 */
[----:B------:R-:W-:-:S04]  /*00f0*/  FFMA R0, R0, R0, R9 ;  /* 0x0000000000007223 */ /* 0x000fc80000000009 */
[----:B------:R-:W-:Y:S01]  /*0100*/  FFMA R0, R7, R7, R0 ;  /* 0x0000000707007223 */ /* 0x000fe20000000000 */
[----:B------:R-:W-:-:S03]  /*0110*/  FADD R7, R4, |UR6| ;  /* 0x4000000604077e21 */ /* 0x000fc60008000000 */
[----:B------:R0:W1:Y:S01]  /*0120*/  MUFU.RSQ R9, R0 ;  /* 0x0000000000097308 */ /* 0x0000620000001400 */
[----:B------:R-:W-:-:S04]  /*0130*/  IADD3 R6, PT, PT, R0, -0xd000000, RZ ;  /* 0xf300000000067810 */ /* 0x000fc80007ffe0ff */
[----:B------:R-:W-:-:S13]  /*0140*/  ISETP.GT.U32.AND P0, PT, R6, 0x727fffff, PT ;  /* 0x727fffff0600780c */ /* 0x000fda0003f04070 */
[----:B012---:R-:W-:Y:S05]  /*0150*/  @!P0 BRA `(.L_x_55) ;  /* 0x00000000000c8947 */ /* 0x007fea0003800000 */
[----:B------:R-:W-:-:S07]  /*0160*/  MOV R6, 0x180 ;  /* 0x0000018000067802 */ /* 0x000fce0000000f00 */
[----:B------:R-:W-:Y:S05]  /*0170*/  CALL.REL.NOINC `($__internal_2_$__cuda_sm20_sqrt_rn_f32_slowpath) ;  /* 0x0000000000347944 */ /* 0x000fea0003c00000 */
[----:B------:R-:W-:Y:S05]  /*0180*/  BRA `(.L_x_56) ;  /* 0x0000000000107947 */ /* 0x000fea0003800000 */
.L_x_55:
[----:B------:R-:W-:Y:S01]  /*0190*/  FMUL.FTZ R5, R0, R9 ;  /* 0x0000000900057220 */ /* 0x000fe20000410000 */
[----:B------:R-:W-:-:S03]  /*01a0*/  FMUL.FTZ R9, R9, 0.5 ;  /* 0x3f00000009097820 */ /* 0x000fc60000410000 */
[----:B------:R-:W-:-:S04]  /*01b0*/  FFMA R0, -R5, R5, R0 ;  /* 0x0000000505007223 */ /* 0x000fc80000000100 */
[----:B------:R-:W-:-:S07]  /*01c0*/  FFMA R0, R0, R9, R5 ;  /* 0x0000000900007223 */ /* 0x000fce0000000005 */
.L_x_56:
        /* <DEDUP_REMOVED lines=8> */
        .weak           $__internal_2_$__cuda_sm20_sqrt_rn_f32_slowpath
        .type           $__internal_2_$__cuda_sm20_sqrt_rn_f32_slowpath,@function
        .size           $__internal_2_$__cuda_sm20_sqrt_rn_f32_slowpath,(.L_x_62 - $__internal_2_$__cuda_sm20_sqrt_rn_f32_slowpath)
$__internal_2_$__cuda_sm20_sqrt_rn_f32_slowpath:
        /* <DEDUP_REMOVED lines=20> */
.L_x_57:
[----:B------:R-:W-:Y:S01]  /*0390*/  HFMA2 R5, -RZ, RZ, 0, 0 ;  /* 0x00000000ff057431 */ /* 0x000fe200000001ff */
[----:B------:R-:W-:Y:S02]  /*03a0*/  MOV R0, R4 ;  /* 0x0000000400007202 */ /* 0x000fe40000000f00 */
[----:B------:R-:W-:-:S04]  /*03b0*/  MOV R4, R6 ;  /* 0x0000000600047202 */ /* 0x000fc80000000f00 */
[----:B------:R-:W-:Y:S05]  /*03c0*/  RET.REL.NODEC R4 `(_Z8_norm3dfPffff) ;  /* 0xfffffffc040c7950 */ /* 0x000fea0003c3ffff */
.L_x_58:
        /* <DEDUP_REMOVED lines=11> */
.L_x_62:


//--------------------- .text._Z4expfPff          --------------------------
	.section	.text._Z4expfPff,"ax",@progbits
	.align	128
        .global         _Z4expfPff
        .type           _Z4expfPff,@function
        .size           _Z4expfPff,(.L_x_93 - _Z4expfPff)
        .other          _Z4expfPff,@"STO_CUDA_ENTRY STV_DEFAULT"
_Z4expfPff:
.text._Z4expfPff:
[----:B------:R-:W-:Y:S08]  /*0000*/  LDC R1, c[0x0][0x37c] ;  /* 0x0000df00ff017b82 */ /* 0x000ff00000000800 */
[----:B------:R-:W0:Y:S01]  /*0010*/  LDC R3, c[0x0][0x388] ;  /* 0x0000e200ff037b82 */ /* 0x000e220000000800 */
[----:B------:R-:W-:Y:S01]  /*0020*/  HFMA2 R0, -RZ, RZ, 0.96630859375, -0.0022525787353515625 ;  /* 0x3bbb989dff007431 */ /* 0x000fe200000001ff */
[----:B------:R-:W-:Y:S01]  /*0030*/  MOV R5, 0x437c0000 ;  /* 0x437c000000057802 */ /* 0x000fe20000000f00 */
[----:B------:R-:W1:Y:S03]  /*0040*/  LDCU.64 UR4, c[0x0][0x358] ;  /* 0x00006b00ff0477ac */ /* 0x000e660008000a00 */
[----:B0-----:R-:W-:-:S04]  /*0050*/  FFMA.SAT R0, R3, R0, 0.5 ;  /* 0x3f00000003007423 */ /* 0x001fc80000002000 */
[----:B------:R-:W-:-:S04]  /*0060*/  FFMA.RM R0, R0, R5, 12582913 ;  /* 0x4b40000100007423 */ /* 0x000fc80000004005 */
[C---:B------:R-:W-:Y:S01]  /*0070*/  FADD R2, R0.reuse, -12583039 ;  /* 0xcb40007f00027421 */ /* 0x040fe20000000000 */
[----:B------:R-:W-:-:S03]  /*0080*/  SHF.L.U32 R0, R0, 0x17, RZ ;  /* 0x0000001700007819 */ /* 0x000fc600000006ff */
[----:B------:R-:W-:-:S04]  /*0090*/  FFMA R2, R3, 1.4426950216293334961, -R2 ;  /* 0x3fb8aa3b03027823 */ /* 0x000fc80000000802 */
[----:B------:R-:W-:Y:S02]  /*00a0*/  FFMA R4, R3, 1.925963033500011079e-08, R2 ;  /* 0x32a5706003047823 */ /* 0x000fe40000000002 */
[----:B------:R-:W1:Y:S02]  /*00b0*/  LDC.64 R2, c[0x0][0x380] ;  /* 0x0000e000ff027b82 */ /* 0x000e640000000a00 */
[----:B------:R-:W0:Y:S02]  /*00c0*/  MUFU.EX2 R5, R4 ;  /* 0x0000000400057308 */ /* 0x000e240000000800 */
[----:B0-----:R-:W-:-:S05]  /*00d0*/  FMUL R5, R0, R5 ;  /* 0x0000000500057220 */ /* 0x001fca0000400000 */
[----:B-1----:R-:W-:Y:S01]  /*00e0*/  STG.E desc[UR4][R2.64], R5 ;  /* 0x0000000502007986 */ /* 0x002fe2000c101904 */
[----:B------:R-:W-:Y:S05]  /*00f0*/  EXIT ;  /* 0x000000000000794d */ /* 0x000fea0003800000 */
.L_x_59:
        /* <DEDUP_REMOVED lines=16> */
.L_x_93:


//--------------------- .nv.shared.reserved.0     --------------------------
	.section	.nv.shared.reserved.0,"aw",@nobits
	.weak		__nv_reservedSMEM_offset_0_alias
	.size		__nv_reservedSMEM_offset_0_alias, 0, 64
	.other		__nv_reservedSMEM_offset_0_alias,@"STO_CUDA_RESERVED_SHARED STV_DEFAULT"
__nv_reservedSMEM_offset_0_alias:
	.zero		0
	.zero		64


//--------------------- .nv.constant0._Z7fsub_rzPfff --------------------------
	.section	.nv.constant0._Z7fsub_rzPfff,"a",@progbits
	.sectionflags	@""
	.align	4
.nv.constant0._Z7fsub_rzPfff:
	.zero		912


//--------------------- .nv.constant0._Z7fsub_ruPfff --------------------------
	.section	.nv.constant0._Z7fsub_ruPfff,"a",@progbits
	.sectionflags	@""
	.align	4
.nv.constant0._Z7fsub_ruPfff:
	.zero		912


//--------------------- .nv.constant0._Z7fsub_rnPfff --------------------------
	.section	.nv.constant0._Z7fsub_rnPfff,"a",@progbits
	.sectionflags	@""
	.align	4
.nv.constant0._Z7fsub_rnPfff:
	.zero		912


//--------------------- .nv.constant0._Z7fsub_rdPfff --------------------------
	.section	.nv.constant0._Z7fsub_rdPfff,"a",@progbits
	.sectionflags	@""
	.align	4
.nv.constant0._Z7fsub_rdPfff:
	.zero		912


//--------------------- .nv.constant0._Z7fmul_rzPfff --------------------------
	.section	.nv.constant0._Z7fmul_rzPfff,"a",@progbits
	.sectionflags	@""
	.align	4
.nv.constant0._Z7fmul_rzPfff:
	.zero		912


//--------------------- .nv.constant0._Z7fmul_ruPfff --------------------------
	.section	.nv.constant0._Z7fmul_ruPfff,"a",@progbits
	.sectionflags	@""
	.align	4
.nv.constant0._Z7fmul_ruPfff:
	.zero		912


//--------------------- .nv.constant0._Z7fmul_rnPfff --------------------------
	.section	.nv.constant0._Z7fmul_rnPfff,"a",@progbits
	.sectionflags	@""
	.align	4
.nv.constant0._Z7fmul_rnPfff:
	.zero		912


//--------------------- .nv.constant0._Z7fmul_rdPfff --------------------------
	.section	.nv.constant0._Z7fmul_rdPfff,"a",@progbits
	.sectionflags	@""
	.align	4
.nv.constant0._Z7fmul_rdPfff:
	.zero		912


//--------------------- .nv.constant0._Z12fmaf_ieee_rzPffff --------------------------
	.section	.nv.constant0._Z12fmaf_ieee_rzPffff,"a",@progbits
	.sectionflags	@""
	.align	4
.nv.constant0._Z12fmaf_ieee_rzPffff:
	.zero		916


//--------------------- .nv.constant0._Z12fmaf_ieee_ruPffff --------------------------
	.section	.nv.constant0._Z12fmaf_ieee_ruPffff,"a",@progbits
	.sectionflags	@""
	.align	4
.nv.constant0._Z12fmaf_ieee_ruPffff:
	.zero		916


//--------------------- .nv.constant0._Z12fmaf_ieee_rnPffff --------------------------
	.section	.nv.constant0._Z12fmaf_ieee_rnPffff,"a",@progbits
	.sectionflags	@""
	.align	4
.nv.constant0._Z12fmaf_ieee_rnPffff:
	.zero		916


//--------------------- .nv.constant0._Z12fmaf_ieee_rdPffff --------------------------
	.section	.nv.constant0._Z12fmaf_ieee_rdPffff,"a",@progbits
	.sectionflags	@""
	.align	4
.nv.constant0._Z12fmaf_ieee_rdPffff:
	.zero		916


//--------------------- .nv.constant0._Z7fmaf_rzPffff --------------------------
	.section	.nv.constant0._Z7fmaf_rzPffff,"a",@progbits
	.sectionflags	@""
	.align	4
.nv.constant0._Z7fmaf_rzPffff:
	.zero		916


//--------------------- .nv.constant0._Z7fmaf_ruPffff --------------------------
	.section	.nv.constant0._Z7fmaf_ruPffff,"a",@progbits
	.sectionflags	@""
	.align	4
.nv.constant0._Z7fmaf_ruPffff:
	.zero		916


//--------------------- .nv.constant0._Z7fmaf_rnPffff --------------------------
	.section	.nv.constant0._Z7fmaf_rnPffff,"a",@progbits
	.sectionflags	@""
	.align	4
.nv.constant0._Z7fmaf_rnPffff:
	.zero		916


//--------------------- .nv.constant0._Z7fmaf_rdPffff --------------------------
	.section	.nv.constant0._Z7fmaf_rdPffff,"a",@progbits
	.sectionflags	@""
	.align	4
.nv.constant0._Z7fmaf_rdPffff:
	.zero		916


//--------------------- .nv.constant0._Z7fadd_rzPfff --------------------------
	.section	.nv.constant0._Z7fadd_rzPfff,"a",@progbits
	.sectionflags	@""
	.align	4
.nv.constant0._Z7fadd_rzPfff:
	.zero		912


//--------------------- .nv.constant0._Z7fadd_ruPfff --------------------------
	.section	.nv.constant0._Z7fadd_ruPfff,"a",@progbits
	.sectionflags	@""
	.align	4
.nv.constant0._Z7fadd_ruPfff:
	.zero		912


//--------------------- .nv.constant0._Z7fadd_rnPfff --------------------------
	.section	.nv.constant0._Z7fadd_rnPfff,"a",@progbits
	.sectionflags	@""
	.align	4
.nv.constant0._Z7fadd_rnPfff:
	.zero		912


//--------------------- .nv.constant0._Z7fadd_rdPfff --------------------------
	.section	.nv.constant0._Z7fadd_rdPfff,"a",@progbits
	.sectionflags	@""
	.align	4
.nv.constant0._Z7fadd_rdPfff:
	.zero		912


//--------------------- .nv.constant0._Z5_expfPff --------------------------
	.section	.nv.constant0._Z5_expfPff,"a",@progbits
	.sectionflags	@""
	.align	4
.nv.constant0._Z5_expfPff:
	.zero		908


//--------------------- .nv.constant0._Z7_rnormfPfiPKf --------------------------
	.section	.nv.constant0._Z7_rnormfPfiPKf,"a",@progbits
	.sectionflags	@""
	.align	4
.nv.constant0._Z7_rnormfPfiPKf:
	.zero		920


//--------------------- .nv.constant0._Z9_rnorm4dfPfffff --------------------------
	.section	.nv.constant0._Z9_rnorm4dfPfffff,"a",@progbits
	.sectionflags	@""
	.align	4
.nv.constant0._Z9_rnorm4dfPfffff:
	.zero		920


//--------------------- .nv.constant0._Z9_rnorm3dfPffff --------------------------
	.section	.nv.constant0._Z9_rnorm3dfPffff,"a",@progbits
	.sectionflags	@""
	.align	4
.nv.constant0._Z9_rnorm3dfPffff:
	.zero		916


//--------------------- .nv.constant0._Z7_rcbrtfPff --------------------------
	.section	.nv.constant0._Z7_rcbrtfPff,"a",@progbits
	.sectionflags	@""
	.align	4
.nv.constant0._Z7_rcbrtfPff:
	.zero		908


//--------------------- .nv.constant0._Z6_normfPfiPKf --------------------------
	.section	.nv.constant0._Z6_normfPfiPKf,"a",@progbits
	.sectionflags	@""
	.align	4
.nv.constant0._Z6_normfPfiPKf:
	.zero		920


//--------------------- .nv.constant0._Z11setVecValuePff --------------------------
	.section	.nv.constant0._Z11setVecValuePff,"a",@progbits
	.sectionflags	@""
	.align	4
.nv.constant0._Z11setVecValuePff:
	.zero		908


//--------------------- .nv.constant0._Z9_normcdffPff --------------------------
	.section	.nv.constant0._Z9_normcdffPff,"a",@progbits
	.sectionflags	@""
	.align	4
.nv.constant0._Z9_normcdffPff:
	.zero		908


//--------------------- .nv.constant0._Z7_norm4dPfffff --------------------------
	.section	.nv.constant0._Z7_norm4dPfffff,"a",@progbits
	.sectionflags	@""
	.align	4
.nv.constant0._Z7_norm4dPfffff:
	.zero		920


//--------------------- .nv.constant0._Z8_norm3dfPffff --------------------------
	.section	.nv.constant0._Z8_norm3dfPffff,"a",@progbits
	.sectionflags	@""
	.align	4
.nv.constant0._Z8_norm3dfPffff:
	.zero		916


//--------------------- .nv.constant0._Z4expfPff  --------------------------
	.section	.nv.constant0._Z4expfPff,"a",@progbits
	.sectionflags	@""
	.align	4
.nv.constant0._Z4expfPff:
	.zero		908


//--------------------- SYMBOLS --------------------------

	.type		.nv.reservedSmem.offset0,@object
	.size		.nv.reservedSmem.offset0,0x4
